	.target	sm_90a

	.elftype	@"ET_EXEC"


//--------------------- .note.nv.tkinfo           --------------------------
	.section	.note.nv.tkinfo,"",@"SHT_NOTE"
	.sectionflags	@"SHF_NOTE_NV_TKINFO"
	.tkinfo
        /*0018*/ 	.word	0x00000002
        /*0030*/ 	.string	""
        /*0030*/ 	.string	"ptxas"
        /*0030*/ 	.string	"Cuda compilation tools, release 13.0, V13.0.88"
        /*0030*/ 	.string	"Build cuda_13.0.r13.0/compiler.36424714_0"
        /*0030*/ 	.string	"-v  -suppress-debug-info  -lineinfo  -arch sm_90a "



//--------------------- .note.nv.cuinfo           --------------------------
	.section	.note.nv.cuinfo,"",@"SHT_NOTE"
	.sectionflags	@"SHF_NOTE_NV_CUINFO"
        /*0018*/ 	.short	0x0002
        /*001a*/ 	.short	0x005a
        /*001c*/ 	.short	0x0082
	.zero		2


//--------------------- .nv.info                  --------------------------
	.section	.nv.info,"",@"SHT_CUDA_INFO"
	.align	4


	//----- nvinfo : EIATTR_REGCOUNT
	.align		4
        /*0000*/ 	.byte	0x04, 0x2f
        /*0002*/ 	.short	(.L_1 - .L_0)
	.align		4
.L_0:
        /*0004*/ 	.word	index@(gluon_wgmma)
        /*0008*/ 	.word	0x0000009a


	//----- nvinfo : EIATTR_FRAME_SIZE
	.align		4
.L_1:
        /*000c*/ 	.byte	0x04, 0x11
        /*000e*/ 	.short	(.L_3 - .L_2)
	.align		4
.L_2:
        /*0010*/ 	.word	index@(gluon_wgmma)
        /*0014*/ 	.word	0x00000000


	//----- nvinfo : EIATTR_MIN_STACK_SIZE
	.align		4
.L_3:
        /*0018*/ 	.byte	0x04, 0x12
        /*001a*/ 	.short	(.L_5 - .L_4)
	.align		4
.L_4:
        /*001c*/ 	.word	index@(gluon_wgmma)
        /*0020*/ 	.word	0x00000000
.L_5:


//--------------------- .nv.compat                --------------------------
	.section	.nv.compat,"",@"SHT_CUDA_COMPAT_INFO"
	.align	4
        /*0000*/ 	.byte	0x02, 0x09, 0x01, 0x00, 0x02, 0x02, 0x04, 0x00, 0x02, 0x05, 0x05, 0x00, 0x03, 0x07, 0x01, 0x01
        /*0010*/ 	.byte	0x02, 0x03, 0x03, 0x00, 0x02, 0x06, 0x01, 0x00, 0x04, 0x0b, 0x08, 0x00, 0x00, 0x00, 0x00, 0x00
        /*0020*/ 	.byte	0x00, 0x00, 0x00, 0x00


//--------------------- .nv.info.gluon_wgmma      --------------------------
	.section	.nv.info.gluon_wgmma,"",@"SHT_CUDA_INFO"
	.sectionflags	@""
	.align	4


	//----- nvinfo : EIATTR_CUDA_API_VERSION
	.align		4
        /*0000*/ 	.byte	0x04, 0x37
        /*0002*/ 	.short	(.L_7 - .L_6)
.L_6:
        /*0004*/ 	.word	0x00000082


	//----- nvinfo : EIATTR_KPARAM_INFO
	.align		4
.L_7:
        /*0008*/ 	.byte	0x04, 0x17
        /*000a*/ 	.short	(.L_9 - .L_8)
.L_8:
        /*000c*/ 	.word	0x00000000
        /*0010*/ 	.short	0x000a
        /*0012*/ 	.short	0x0048
        /*0014*/ 	.byte	0x00, 0xf4, 0x21, 0x00


	//----- nvinfo : EIATTR_KPARAM_INFO
	.align		4
.L_9:
        /*0018*/ 	.byte	0x04, 0x17
        /*001a*/ 	.short	(.L_11 - .L_10)
.L_10:
        /*001c*/ 	.word	0x00000000
        /*0020*/ 	.short	0x0009
        /*0022*/ 	.short	0x0040
        /*0024*/ 	.byte	0x00, 0xf4, 0x21, 0x00


	//----- nvinfo : EIATTR_KPARAM_INFO
	.align		4
.L_11:
        /*0028*/ 	.byte	0x04, 0x17
        /*002a*/ 	.short	(.L_13 - .L_12)
.L_12:
        /*002c*/ 	.word	0x00000000
        /*0030*/ 	.short	0x0008
        /*0032*/ 	.short	0x0038
        /*0034*/ 	.byte	0x00, 0xf0, 0x21, 0x00


	//----- nvinfo : EIATTR_KPARAM_INFO
	.align		4
.L_13:
        /*0038*/ 	.byte	0x04, 0x17
        /*003a*/ 	.short	(.L_15 - .L_14)
.L_14:
        /*003c*/ 	.word	0x00000000
        /*0040*/ 	.short	0x0007
        /*0042*/ 	.short	0x0030
        /*0044*/ 	.byte	0x00, 0xf0, 0x21, 0x00


	//----- nvinfo : EIATTR_KPARAM_INFO
	.align		4
.L_15:
        /*0048*/ 	.byte	0x04, 0x17
        /*004a*/ 	.short	(.L_17 - .L_16)
.L_16:
        /*004c*/ 	.word	0x00000000
        /*0050*/ 	.short	0x0006
        /*0052*/ 	.short	0x0028
        /*0054*/ 	.byte	0x00, 0xf0, 0x21, 0x00


	//----- nvinfo : EIATTR_KPARAM_INFO
	.align		4
.L_17:
        /*0058*/ 	.byte	0x04, 0x17
        /*005a*/ 	.short	(.L_19 - .L_18)
.L_18:
        /*005c*/ 	.word	0x00000000
        /*0060*/ 	.short	0x0005
        /*0062*/ 	.short	0x0020
        /*0064*/ 	.byte	0x00, 0xf0, 0x11, 0x00


	//----- nvinfo : EIATTR_KPARAM_INFO
	.align		4
.L_19:
        /*0068*/ 	.byte	0x04, 0x17
        /*006a*/ 	.short	(.L_21 - .L_20)
.L_20:
        /*006c*/ 	.word	0x00000000
        /*0070*/ 	.short	0x0004
        /*0072*/ 	.short	0x001c
        /*0074*/ 	.byte	0x00, 0xf0, 0x11, 0x00


	//----- nvinfo : EIATTR_KPARAM_INFO
	.align		4
.L_21:
        /*0078*/ 	.byte	0x04, 0x17
        /*007a*/ 	.short	(.L_23 - .L_22)
.L_22:
        /*007c*/ 	.word	0x00000000
        /*0080*/ 	.short	0x0003
        /*0082*/ 	.short	0x0018
        /*0084*/ 	.byte	0x00, 0xf0, 0x11, 0x00


	//----- nvinfo : EIATTR_KPARAM_INFO
	.align		4
.L_23:
        /*0088*/ 	.byte	0x04, 0x17
        /*008a*/ 	.short	(.L_25 - .L_24)
.L_24:
        /*008c*/ 	.word	0x00000000
        /*0090*/ 	.short	0x0002
        /*0092*/ 	.short	0x0010
        /*0094*/ 	.byte	0x00, 0xf4, 0x21, 0x00


	//----- nvinfo : EIATTR_KPARAM_INFO
	.align		4
.L_25:
        /*0098*/ 	.byte	0x04, 0x17
        /*009a*/ 	.short	(.L_27 - .L_26)
.L_26:
        /*009c*/ 	.word	0x00000000
        /*00a0*/ 	.short	0x0001
        /*00a2*/ 	.short	0x0008
        /*00a4*/ 	.byte	0x00, 0xf4, 0x21, 0x00


	//----- nvinfo : EIATTR_KPARAM_INFO
	.align		4
.L_27:
        /*00a8*/ 	.byte	0x04, 0x17
        /*00aa*/ 	.short	(.L_29 - .L_28)
.L_28:
        /*00ac*/ 	.word	0x00000000
        /*00b0*/ 	.short	0x0000
        /*00b2*/ 	.short	0x0000
        /*00b4*/ 	.byte	0x00, 0xf4, 0x21, 0x00


	//----- nvinfo : EIATTR_SPARSE_MMA_MASK
	.align		4
.L_29:
        /*00b8*/ 	.byte	0x03, 0x50
        /*00ba*/ 	.short	0x0000


	//----- nvinfo : EIATTR_MAXREG_COUNT
	.align		4
        /*00bc*/ 	.byte	0x03, 0x1b
        /*00be*/ 	.short	0x00ff


	//----- nvinfo : EIATTR_NUM_BARRIERS
	.align		4
        /*00c0*/ 	.byte	0x02, 0x4c
        /*00c2*/ 	.byte	0x01
	.zero		1


	//----- nvinfo : EIATTR_MERCURY_ISA_VERSION
	.align		4
        /*00c4*/ 	.byte	0x03, 0x5f
        /*00c6*/ 	.short	0x0101


	//----- nvinfo : EIATTR_INT_WARP_WIDE_INSTR_OFFSETS
	.align		4
        /*00c8*/ 	.byte	0x04, 0x31
        /*00ca*/ 	.short	(.L_31 - .L_30)


	//   ....[0]....
.L_30:
        /*00cc*/ 	.word	0x00001300


	//   ....[1]....
        /*00d0*/ 	.word	0x00001320


	//   ....[2]....
        /*00d4*/ 	.word	0x00001330


	//   ....[3]....
        /*00d8*/ 	.word	0x00001340


	//   ....[4]....
        /*00dc*/ 	.word	0x00001450


	//   ....[5]....
        /*00e0*/ 	.word	0x00001d80


	//   ....[6]....
        /*00e4*/ 	.word	0x00001d90


	//   ....[7]....
        /*00e8*/ 	.word	0x00001e10


	//   ....[8]....
        /*00ec*/ 	.word	0x00001e20


	//   ....[9]....
        /*00f0*/ 	.word	0x00002480


	//   ....[10]....
        /*00f4*/ 	.word	0x000024a0


	//----- nvinfo : EIATTR_COOP_GROUP_MASK_REGIDS
	.align		4
.L_31:
        /*00f8*/ 	.byte	0x04, 0x29
        /*00fa*/ 	.short	(.L_33 - .L_32)


	//   ....[0]....
.L_32:
        /*00fc*/ 	.word	0xffffffff


	//   ....[1]....
        /*0100*/ 	.word	0xffffffff


	//   ....[2]....
        /*0104*/ 	.word	0xffffffff


	//----- nvinfo : EIATTR_COOP_GROUP_INSTR_OFFSETS
	.align		4
.L_33:
        /*0108*/ 	.byte	0x04, 0x28
        /*010a*/ 	.short	(.L_35 - .L_34)


	//   ....[0]....
.L_34:
        /*010c*/ 	.word	0x00000150


	//   ....[1]....
        /*0110*/ 	.word	0x00000720


	//   ....[2]....
        /*0114*/ 	.word	0x00000cd0


	//----- nvinfo : EIATTR_MBARRIER_INSTR_OFFSETS
	.align		4
.L_35:
        /*0118*/ 	.byte	0x04, 0x39
        /*011a*/ 	.short	(.L_37 - .L_36)


	//   ....[0]....
.L_36:
        /*011c*/ 	.word	0x000014b0
        /*0120*/ 	.word	0x000000ff
        /*0124*/ 	.word	0x00040000
        /*0128*/ 	.short	0x0100
        /*012a*/ 	.byte	0x37
	.zero		1


	//   ....[1]....
        /*012c*/ 	.word	0x00001640
        /*0130*/ 	.word	0x000000ff
        /*0134*/ 	.word	0x00040008
        /*0138*/ 	.short	0x0100
        /*013a*/ 	.byte	0x37
	.zero		1


	//   ....[2]....
        /*013c*/ 	.word	0x000017d0
        /*0140*/ 	.word	0x000000ff
        /*0144*/ 	.word	0x00040010
        /*0148*/ 	.short	0x0100
        /*014a*/ 	.byte	0x37
	.zero		1


	//   ....[3]....
        /*014c*/ 	.word	0x00001870
        /*0150*/ 	.word	0x000000ff
        /*0154*/ 	.word	0x00040018
        /*0158*/ 	.short	0x0100
        /*015a*/ 	.byte	0x37
	.zero		1


	//   ....[4]....
        /*015c*/ 	.word	0x00001f30
        /*0160*/ 	.word	0x000000ff
        /*0164*/ 	.word	0x00040000
        /*0168*/ 	.short	0x010a
        /*016a*/ 	.byte	0x16
	.zero		1


	//   ....[5]....
        /*016c*/ 	.word	0x00002400
        /*0170*/ 	.word	0x000000ff
        /*0174*/ 	.word	0x00040000
        /*0178*/ 	.short	0x0108
        /*017a*/ 	.byte	0x37
	.zero		1


	//   ....[6]....
        /*017c*/ 	.word	0x00002540
        /*0180*/ 	.word	0x000000ff
        /*0184*/ 	.word	0x00040008
        /*0188*/ 	.short	0x0108
        /*018a*/ 	.byte	0x37
	.zero		1


	//   ....[7]....
        /*018c*/ 	.word	0x00002630
        /*0190*/ 	.word	0x000000ff
        /*0194*/ 	.word	0x00040010
        /*0198*/ 	.short	0x0108
        /*019a*/ 	.byte	0x37
	.zero		1


	//   ....[8]....
        /*019c*/ 	.word	0x00002720
        /*01a0*/ 	.word	0x000000ff
        /*01a4*/ 	.word	0x00040018
        /*01a8*/ 	.short	0x0108
        /*01aa*/ 	.byte	0x37
	.zero		1


	//   ....[9]....
        /*01ac*/ 	.word	0x00002a50
        /*01b0*/ 	.word	0x000000ff
        /*01b4*/ 	.word	0x00040000
        /*01b8*/ 	.short	0x010a
        /*01ba*/ 	.byte	0x16
	.zero		1


	//----- nvinfo : EIATTR_NUM_MBARRIERS
	.align		4
.L_37:
        /*01bc*/ 	.byte	0x03, 0x38
        /*01be*/ 	.short	0x0004


	//----- nvinfo : EIATTR_EXIT_INSTR_OFFSETS
	.align		4
        /*01c0*/ 	.byte	0x04, 0x1c
        /*01c2*/ 	.short	(.L_39 - .L_38)


	//   ....[0]....
.L_38:
        /*01c4*/ 	.word	0x00002a40


	//----- nvinfo : EIATTR_REQNTID
	.align		4
.L_39:
        /*01c8*/ 	.byte	0x04, 0x10
        /*01ca*/ 	.short	(.L_41 - .L_40)
.L_40:
        /*01cc*/ 	.word	0x00000080
        /*01d0*/ 	.word	0x00000001
        /*01d4*/ 	.word	0x00000001


	//----- nvinfo : EIATTR_CRS_STACK_SIZE
	.align		4
.L_41:
        /*01d8*/ 	.byte	0x04, 0x1e
        /*01da*/ 	.short	(.L_43 - .L_42)
.L_42:
        /*01dc*/ 	.word	0x00000000


	//----- nvinfo : EIATTR_CBANK_PARAM_SIZE
	.align		4
.L_43:
        /*01e0*/ 	.byte	0x03, 0x19
        /*01e2*/ 	.short	0x0050


	//----- nvinfo : EIATTR_PARAM_CBANK
	.align		4
        /*01e4*/ 	.byte	0x04, 0x0a
        /*01e6*/ 	.short	(.L_45 - .L_44)
	.align		4
.L_44:
        /*01e8*/ 	.word	index@(.nv.constant0.gluon_wgmma)
        /*01ec*/ 	.short	0x0210
        /*01ee*/ 	.short	0x0050


	//----- nvinfo : EIATTR_SW_WAR
	.align		4
.L_45:
        /*01f0*/ 	.byte	0x04, 0x36
        /*01f2*/ 	.short	(.L_47 - .L_46)
.L_46:
        /*01f4*/ 	.word	0x00000008
.L_47:


//--------------------- .nv.callgraph             --------------------------
	.section	.nv.callgraph,"",@"SHT_CUDA_CALLGRAPH"
	.align	4
	.sectionentsize	8
	.align		4
        /*0000*/ 	.word	0x00000000
	.align		4
        /*0004*/ 	.word	0xffffffff
	.align		4
        /*0008*/ 	.word	0x00000000
	.align		4
        /*000c*/ 	.word	0xfffffffe
	.align		4
        /*0010*/ 	.word	0x00000000
	.align		4
        /*0014*/ 	.word	0xfffffffd
	.align		4
        /*0018*/ 	.word	0x00000000
	.align		4
        /*001c*/ 	.word	0xfffffffc


//--------------------- .text.gluon_wgmma         --------------------------
	.section	.text.gluon_wgmma,"ax",@progbits
	.align	128
        .global         gluon_wgmma
        .type           gluon_wgmma,@function
        .size           gluon_wgmma,(.L_x_52 - gluon_wgmma)
        .other          gluon_wgmma,@"STO_CUDA_ENTRY STV_DEFAULT"
gluon_wgmma:
.text.gluon_wgmma:
[----:B------:R-:W-:Y:S01]  /*0000*/  LDC R1, c[0x0][0x28] ;  /* 0x00000a00ff017b82 */ /* 0x000fe20000000800 */
[----:B------:R-:W1:Y:S07]  /*0010*/  S2R R0, SR_TID.X ;  /* 0x0000000000007919 */ /* 0x000e6e0000002100 */
[----:B------:R-:W2:Y:S01]  /*0020*/  S2UR UR4, SR_CgaCtaId ;  /* 0x00000000000479c3 */ /* 0x000ea20000008800 */
[----:B------:R-:W-:Y:S01]  /*0030*/  UMOV UR55, 0x400 ;  /* 0x0000040000377882 */ /* 0x000fe20000000000 */
[----:B------:R-:W-:Y:S01]  /*0040*/  ULDC UR6, c[0x0][0xc] ;  /* 0x0000030000067ab9 */ /* 0x000fe20000000800 */
[----:B------:R-:W-:Y:S01]  /*0050*/  ULDC.64 UR48, c[0x0][0x250] ;  /* 0x0000940000307ab9 */ /* 0x000fe20000000a00 */
[----:B------:R-:W-:Y:S04]  /*0060*/  BSSY B0, `(.L_x_0) ;  /* 0x000001e000007945 */ /* 0x000fe80003800000 */
[----:B------:R-:W3:Y:S08]  /*0070*/  LDC R6, c[0x0][0x228] ;  /* 0x00008a00ff067b82 */ /* 0x000ef00000000800 */
[----:B------:R-:W4:Y:S08]  /*0080*/  LDC R15, c[0x0][0x230] ;  /* 0x00008c00ff0f7b82 */ /* 0x000f300000000800 */
[----:B------:R-:W-:Y:S01]  /*0090*/  S2UR UR50, SR_CTAID.Y ;  /* 0x00000000003279c3 */ /* 0x000fe20000002600 */
[----:B--2---:R-:W-:-:S03]  /*00a0*/  ULEA UR55, UR4, UR55, 0x18 ;  /* 0x0000003704377291 */ /* 0x004fc6000f8ec03f */
[----:B------:R-:W-:Y:S01]  /*00b0*/  ULDC UR4, c[0x0][0x10] ;  /* 0x0000040000047ab9 */ /* 0x000fe20000000800 */
[----:B-1----:R-:W-:-:S03]  /*00c0*/  LOP3.LUT R2, R0, 0x7f, RZ, 0xc0, !PT ;  /* 0x0000007f00027812 */ /* 0x002fc600078ec0ff */
[----:B------:R-:W1:Y:S01]  /*00d0*/  S2UR UR5, SR_CTAID.Z ;  /* 0x00000000000579c3 */ /* 0x000e620000002700 */
[----:B---3--:R-:W-:Y:S01]  /*00e0*/  VIADD R6, R6, 0xffffffff ;  /* 0xffffffff06067836 */ /* 0x008fe20000000000 */
[C---:B------:R-:W-:Y:S02]  /*00f0*/  ISETP.GE.U32.AND P0, PT, R2.reuse, 0x20, PT ;  /* 0x000000200200780c */ /* 0x040fe40003f06070 */
[C---:B------:R-:W-:Y:S02]  /*0100*/  ISETP.NE.U32.AND P2, PT, R2.reuse, RZ, PT ;  /* 0x000000ff0200720c */ /* 0x040fe40003f45070 */
[----:B------:R-:W-:Y:S02]  /*0110*/  LEA R14, R2, UR55, 0x2 ;  /* 0x00000037020e7c11 */ /* 0x000fe4000f8e10ff */
[----:B------:R-:W2:Y:S01]  /*0120*/  S2UR UR51, SR_CTAID.X ;  /* 0x00000000003379c3 */ /* 0x000ea20000002500 */
[----:B----4-:R-:W-:-:S06]  /*0130*/  VIADD R12, R15, 0xffffffff ;  /* 0xffffffff0f0c7836 */ /* 0x010fcc0000000000 */
[----:B------:R3:W-:Y:S01]  /*0140*/  @!P0 STS [R14], RZ ;  /* 0x000000ff0e008388 */ /* 0x0007e20000000800 */
[----:B------:R-:W-:-:S03]  /*0150*/  NOP ;  /* 0x0000000000007918 */ /* 0x000fc60000000000 */
[----:B------:R3:W-:Y:S01]  /*0160*/  @!P2 STS [UR55+0x24], R6 ;  /* 0x00002406ff00a988 */ /* 0x0007e20008000837 */
[----:B-1----:R-:W-:-:S03]  /*0170*/  UIMAD UR4, UR5, UR4, UR50 ;  /* 0x00000004050472a4 */ /* 0x002fc6000f8e0232 */
[----:B------:R3:W-:Y:S01]  /*0180*/  @!P2 STS [UR55+0x20], R12 ;  /* 0x0000200cff00a988 */ /* 0x0007e20008000837 */
[----:B--2---:R-:W-:-:S04]  /*0190*/  UIMAD UR4, UR4, UR6, UR51 ;  /* 0x00000006040472a4 */ /* 0x004fc8000f8e0233 */
[----:B------:R-:W-:-:S04]  /*01a0*/  UIMAD UR8, UR4, 0x180, URZ ;  /* 0x00000180040878a4 */ /* 0x000fc8000f8e023f */
[----:B------:R-:W-:-:S04]  /*01b0*/  UIADD3 UR4, UP0, UR8, UR48, URZ ;  /* 0x0000003008047290 */ /* 0x000fc8000ff1e03f */
[----:B------:R-:W-:Y:S01]  /*01c0*/  ULEA.HI.X.SX32 UR5, UR8, UR49, 0x1, UP0 ;  /* 0x0000003108057291 */ /* 0x000fe200080f0e3f */
[----:B---3--:R-:W-:Y:S11]  /*01d0*/  @P2 BRA `(.L_x_1) ;  /* 0x0000000000182947 */ /* 0x008ff60003800000 */
[----:B------:R-:W1:Y:S01]  /*01e0*/  LDS R3, [UR55+0x8] ;  /* 0x00000837ff037984 */ /* 0x000e620008000800 */
[----:B------:R-:W2:Y:S01]  /*01f0*/  LDC.64 R8, c[0x0][0x210] ;  /* 0x00008400ff087b82 */ /* 0x000ea20000000a00 */
[----:B------:R-:W-:Y:S02]  /*0200*/  IMAD.MOV.U32 R4, RZ, RZ, 0x70 ;  /* 0x00000070ff047424 */ /* 0x000fe400078e00ff */
[----:B--2---:R2:W-:Y:S03]  /*0210*/  STS.64 [UR55], R8 ;  /* 0x00000008ff007988 */ /* 0x0045e60008000a37 */
[----:B-1----:R-:W-:-:S05]  /*0220*/  LOP3.LUT R3, R3, 0x10, R4, 0xd8, !PT ;  /* 0x0000001003037812 */ /* 0x002fca00078ed804 */
[----:B------:R2:W-:Y:S02]  /*0230*/  STS [UR55+0x8], R3 ;  /* 0x00000803ff007988 */ /* 0x0005e40008000837 */
.L_x_1:
[----:B------:R-:W-:Y:S05]  /*0240*/  BSYNC B0 ;  /* 0x0000000000007941 */ /* 0x000fea0003800000 */
.L_x_0:
[----:B------:R-:W-:Y:S04]  /*0250*/  BSSY B0, `(.L_x_2) ;  /* 0x000000a000007945 */ /* 0x000fe80003800000 */
[----:B------:R-:W-:Y:S05]  /*0260*/  @P2 BRA `(.L_x_3) ;  /* 0x0000000000202947 */ /* 0x000fea0003800000 */
[----:B--2---:R-:W1:Y:S01]  /*0270*/  LDS R3, [UR55+0x34] ;  /* 0x00003437ff037984 */ /* 0x004e620008000800 */
[----:B------:R-:W-:Y:S02]  /*0280*/  IMAD.MOV.U32 R4, RZ, RZ, 0x3f000000 ;  /* 0x3f000000ff047424 */ /* 0x000fe400078e00ff */
[----:B------:R-:W-:Y:S01]  /*0290*/  @!P2 IMAD.MOV.U32 R5, RZ, RZ, 0x7f ;  /* 0x0000007fff05a424 */ /* 0x000fe200078e00ff */
[----:B------:R-:W2:Y:S02]  /*02a0*/  @!P2 LDS R8, [UR55+0x38] ;  /* 0x00003837ff08a984 */ /* 0x000ea40008000800 */
[----:B-1----:R-:W-:Y:S02]  /*02b0*/  LOP3.LUT R3, R3, 0xff000000, R4, 0xb8, !PT ;  /* 0xff00000003037812 */ /* 0x002fe400078eb804 */
[----:B--2---:R-:W-:-:S03]  /*02c0*/  @!P2 LOP3.LUT R4, R8, 0xff, R5, 0xb8, !PT ;  /* 0x000000ff0804a812 */ /* 0x004fc600078eb805 */
[----:B------:R1:W-:Y:S04]  /*02d0*/  STS [UR55+0x34], R3 ;  /* 0x00003403ff007988 */ /* 0x0003e80008000837 */
[----:B------:R1:W-:Y:S02]  /*02e0*/  @!P2 STS [UR55+0x38], R4 ;  /* 0x00003804ff00a988 */ /* 0x0003e40008000837 */
.L_x_3:
[----:B------:R-:W-:Y:S05]  /*02f0*/  BSYNC B0 ;  /* 0x0000000000007941 */ /* 0x000fea0003800000 */
.L_x_2:
[----:B------:R-:W-:Y:S04]  /*0300*/  BSSY B0, `(.L_x_4) ;  /* 0x000000e000007945 */ /* 0x000fe80003800000 */
[----:B------:R-:W-:Y:S05]  /*0310*/  @P2 BRA `(.L_x_5) ;  /* 0x0000000000302947 */ /* 0x000fea0003800000 */
[----:B-1----:R-:W1:Y:S01]  /*0320*/  LDS R4, [UR55+0x34] ;  /* 0x00003437ff047984 */ /* 0x002e620008000800 */
[----:B------:R-:W3:Y:S03]  /*0330*/  LDC.64 R10, c[0x0][0x238] ;  /* 0x00008e00ff0a7b82 */ /* 0x000ee60000000a00 */
[----:B--2---:R-:W2:Y:S01]  /*0340*/  LDS R3, [UR55+0x1c] ;  /* 0x00001c37ff037984 */ /* 0x004ea20008000800 */
[C---:B---3--:R-:W-:Y:S01]  /*0350*/  SHF.L.U64.HI R8, R10.reuse, 0x1, R11 ;  /* 0x000000010a087819 */ /* 0x048fe2000001020b */
[----:B------:R-:W-:-:S03]  /*0360*/  IMAD.SHL.U32 R5, R10, 0x2, RZ ;  /* 0x000000020a057824 */ /* 0x000fc600078e00ff */
[--C-:B------:R-:W-:Y:S02]  /*0370*/  SHF.R.U32.HI R10, RZ, 0x4, R8.reuse ;  /* 0x00000004ff0a7819 */ /* 0x100fe40000011608 */
[----:B------:R-:W-:-:S05]  /*0380*/  SHF.R.U64 R5, R5, 0x4, R8 ;  /* 0x0000000405057819 */ /* 0x000fca0000001208 */
[----:B------:R3:W-:Y:S01]  /*0390*/  STS [UR55+0xc], R5 ;  /* 0x00000c05ff007988 */ /* 0x0007e20008000837 */
[----:B-1----:R-:W-:Y:S02]  /*03a0*/  LOP3.LUT R4, R4, 0x7, RZ, 0xb8, !PT ;  /* 0x0000000704047812 */ /* 0x002fe400078eb8ff */
[----:B--2---:R-:W-:-:S03]  /*03b0*/  LOP3.LUT R3, R3, 0xf, R10, 0xb8, !PT ;  /* 0x0000000f03037812 */ /* 0x004fc600078eb80a */
[----:B------:R3:W-:Y:S04]  /*03c0*/  STS [UR55+0x34], R4 ;  /* 0x00003404ff007988 */ /* 0x0007e80008000837 */
[----:B------:R3:W-:Y:S02]  /*03d0*/  STS [UR55+0x1c], R3 ;  /* 0x00001c03ff007988 */ /* 0x0007e40008000837 */
.L_x_5:
[----:B------:R-:W-:Y:S05]  /*03e0*/  BSYNC B0 ;  /* 0x0000000000007941 */ /* 0x000fea0003800000 */
.L_x_4:
[----:B------:R-:W-:Y:S04]  /*03f0*/  BSSY B1, `(.L_x_6) ;  /* 0x000001b000017945 */ /* 0x000fe80003800000 */
[----:B------:R-:W-:Y:S01]  /*0400*/  BSSY B0, `(.L_x_7) ;  /* 0x0000016000007945 */ /* 0x000fe20003800000 */
[----:B--2---:R-:W-:-:S03]  /*0410*/  IMAD.MOV.U32 R8, RZ, RZ, RZ ;  /* 0x000000ffff087224 */ /* 0x004fc600078e00ff */
[----:B------:R-:W-:Y:S05]  /*0420*/  @P2 BRA `(.L_x_8) ;  /* 0x0000000000202947 */ /* 0x000fea0003800000 */
[----:B-1-3--:R-:W1:Y:S02]  /*0430*/  LDS R3, [UR55+0x34] ;  /* 0x00003437ff037984 */ /* 0x00ae640008000800 */
[----:B-1----:R-:W-:-:S05]  /*0440*/  LOP3.LUT R3, R3, 0x38, RZ, 0xb8, !PT ;  /* 0x0000003803037812 */ /* 0x002fca00078eb8ff */
[----:B------:R1:W-:Y:S01]  /*0450*/  STS [UR55+0x34], R3 ;  /* 0x00003403ff007988 */ /* 0x0003e20008000837 */
[----:B------:R-:W-:Y:S05]  /*0460*/  @P2 BRA `(.L_x_9) ;  /* 0x0000000000202947 */ /* 0x000fea0003800000 */
[----:B-1----:R-:W1:Y:S01]  /*0470*/  LDS R3, [UR55+0x8] ;  /* 0x00000837ff037984 */ /* 0x002e620008000800 */
[----:B------:R-:W-:-:S05]  /*0480*/  IMAD.MOV.U32 R4, RZ, RZ, 0x780 ;  /* 0x00000780ff047424 */ /* 0x000fca00078e00ff */
[----:B-1----:R-:W-:-:S05]  /*0490*/  LOP3.LUT R3, R3, 0x500, R4, 0xd8, !PT ;  /* 0x0000050003037812 */ /* 0x002fca00078ed804 */
[----:B------:R2:W-:Y:S02]  /*04a0*/  STS [UR55+0x8], R3 ;  /* 0x00000803ff007988 */ /* 0x0005e40008000837 */
.L_x_8:
[----:B------:R-:W-:Y:S05]  /*04b0*/  @P2 BRA `(.L_x_10) ;  /* 0x0000000000282947 */ /* 0x000fea0003800000 */
[----:B-123--:R-:W1:Y:S02]  /*04c0*/  LDS R3, [UR55+0x8] ;  /* 0x00000837ff037984 */ /* 0x00ee640008000800 */
[----:B-1----:R-:W-:-:S05]  /*04d0*/  LOP3.LUT R3, R3, 0x1800, RZ, 0xb8, !PT ;  /* 0x0000180003037812 */ /* 0x002fca00078eb8ff */
[----:B------:R2:W-:Y:S02]  /*04e0*/  STS [UR55+0x8], R3 ;  /* 0x00000803ff007988 */ /* 0x0005e40008000837 */
.L_x_9:
[----:B------:R-:W-:Y:S05]  /*04f0*/  @P2 BREAK B0 ;  /* 0x0000000000002942 */ /* 0x000fea0003800000 */
[----:B------:R-:W-:Y:S05]  /*0500*/  @P2 BRA `(.L_x_11) ;  /* 0x0000000000242947 */ /* 0x000fea0003800000 */
[----:B------:R-:W3:Y:S01]  /*0510*/  LDS R4, [UR55+0x8] ;  /* 0x00000837ff047984 */ /* 0x000ee20008000800 */
[----:B-12---:R-:W-:-:S05]  /*0520*/  IMAD.MOV.U32 R3, RZ, RZ, 0x6000 ;  /* 0x00006000ff037424 */ /* 0x006fca00078e00ff */
[----:B---3--:R-:W-:-:S04]  /*0530*/  LOP3.LUT R3, R4, 0x6000, R3, 0xd8, !PT ;  /* 0x0000600004037812 */ /* 0x008fc800078ed803 */
[----:B------:R-:W-:-:S05]  /*0540*/  LOP3.LUT R3, R3, 0x400000, RZ, 0xb8, !PT ;  /* 0x0040000003037812 */ /* 0x000fca00078eb8ff */
[----:B------:R4:W-:Y:S02]  /*0550*/  STS [UR55+0x8], R3 ;  /* 0x00000803ff007988 */ /* 0x0009e40008000837 */
.L_x_10:
[----:B------:R-:W-:Y:S05]  /*0560*/  BSYNC B0 ;  /* 0x0000000000007941 */ /* 0x000fea0003800000 */
.L_x_7:
[----:B-1234-:R-:W1:Y:S02]  /*0570*/  @!P2 LDS R3, [UR55+0x8] ;  /* 0x00000837ff03a984 */ /* 0x01ee640008000800 */
[----:B-1----:R-:W-:-:S05]  /*0580*/  @!P2 LOP3.LUT R3, R3, 0x8000, RZ, 0xb8, !PT ;  /* 0x000080000303a812 */ /* 0x002fca00078eb8ff */
[----:B------:R3:W-:Y:S02]  /*0590*/  @!P2 STS [UR55+0x8], R3 ;  /* 0x00000803ff00a988 */ /* 0x0007e40008000837 */
.L_x_11:
[----:B------:R-:W-:Y:S05]  /*05a0*/  BSYNC B1 ;  /* 0x0000000000017941 */ /* 0x000fea0003800000 */
.L_x_6:
[----:B------:R-:W-:Y:S05]  /*05b0*/  WARPSYNC.ALL ;  /* 0x0000000000007948 */ /* 0x000fea0003800000 */
[----:B------:R-:W4:Y:S02]  /*05c0*/  LDC R7, c[0x0][0x22c] ;  /* 0x00008b00ff077b82 */ /* 0x000f240000000800 */
[----:B----4-:R-:W-:Y:S01]  /*05d0*/  VIADD R7, R7, 0xffffffff ;  /* 0xffffffff07077836 */ /* 0x010fe20000000000 */
[----:B------:R-:W-:Y:S06]  /*05e0*/  @P0 BRA `(.L_x_12) ;  /* 0x0000000000280947 */ /* 0x000fec0003800000 */
[----:B-123--:R-:W1:Y:S01]  /*05f0*/  S2R R3, SR_LANEID ;  /* 0x0000000000037919 */ /* 0x00ee620000000000 */
[----:B------:R-:W-:Y:S05]  /*0600*/  WARPSYNC.ALL ;  /* 0x0000000000007948 */ /* 0x000fea0003800000 */
[----:B-1----:R-:W-:-:S05]  /*0610*/  IMAD.SHL.U32 R3, R3, 0x4, RZ ;  /* 0x0000000403037824 */ /* 0x002fca00078e00ff */
[----:B------:R-:W1:Y:S01]  /*0620*/  LDS R9, [R3+UR55] ;  /* 0x0000003703097984 */ /* 0x000e620008000800 */
[----:B------:R-:W-:-:S05]  /*0630*/  IADD3 R4, P1, R3, UR4, RZ ;  /* 0x0000000403047c10 */ /* 0x000fca000ff3e0ff */
[----:B------:R-:W-:-:S05]  /*0640*/  IMAD.X R5, RZ, RZ, UR5, P1 ;  /* 0x00000005ff057e24 */ /* 0x000fca00088e06ff */
[----:B-1----:R4:W5:Y:S01]  /*0650*/  ATOMG.E.EXCH.STRONG.GPU PT, RZ, [R4], R9 ;  /* 0x0000000904ff73a8 */ /* 0x00296200041ee100 */
[----:B------:R-:W-:-:S04]  /*0660*/  DEPBAR {5,4,3,2,1,0} ;  /* 0x0000003f0000791a */ /* 0x000fc80000000000 */
[----:B------:R4:W-:Y:S01]  /*0670*/  UTMACCTL.IV [UR4] ;  /* 0x00000000040079b9 */ /* 0x0009e20008000000 */
[----:B------:R-:W-:Y:S01]  /*0680*/  NOP ;  /* 0x0000000000007918 */ /* 0x000fe20000000000 */
.L_x_12:
[----:B------:R-:W-:Y:S05]  /*0690*/  @P0 BRA `(.L_x_13) ;  /* 0x00000000000c0947 */ /* 0x000fea0003800000 */
[----:B------:R0:W-:Y:S01]  /*06a0*/  UTMACMDFLUSH ;  /* 0x00000000000079b7 */ /* 0x0001e20000000000 */
[----:B------:R-:W-:Y:S05]  /*06b0*/  @P0 BRA `(.L_x_13) ;  /* 0x0000000000040947 */ /* 0x000fea0003800000 */
[----:B------:R-:W-:-:S04]  /*06c0*/  DEPBAR.LE SB0, 0x0 ;  /* 0x000080000000791a */ /* 0x000fc80000000000 */
.L_x_13:
[----:B------:R-:W-:Y:S05]  /*06d0*/  WARPSYNC.ALL ;  /* 0x0000000000007948 */ /* 0x000fea0003800000 */
[----:B-----5:R-:W-:Y:S06]  /*06e0*/  BAR.SYNC.DEFER_BLOCKING 0x0 ;  /* 0x0000000000007b1d */ /* 0x020fec0000010000 */
[----:B------:R-:W-:Y:S02]  /*06f0*/  BSSY B1, `(.L_x_14) ;  /* 0x000000b000017945 */ /* 0x000fe40003800000 */
[----:B------:R-:W-:Y:S06]  /*0700*/  BAR.SYNC.DEFER_BLOCKING 0x0 ;  /* 0x0000000000007b1d */ /* 0x000fec0000010000 */
[----:B------:R5:W-:Y:S01]  /*0710*/  @!P0 STS [R14], RZ ;  /* 0x000000ff0e008388 */ /* 0x000be20000000800 */
[----:B------:R-:W-:Y:S01]  /*0720*/  NOP ;  /* 0x0000000000007918 */ /* 0x000fe20000000000 */
[----:B------:R-:W-:Y:S05]  /*0730*/  @P2 BRA `(.L_x_15) ;  /* 0x0000000000182947 */ /* 0x000fea0003800000 */
[----:B-123--:R-:W1:Y:S01]  /*0740*/  LDS R3, [UR55+0x8] ;  /* 0x00000837ff037984 */ /* 0x00ee620008000800 */
[----:B------:R-:W2:Y:S01]  /*0750*/  LDC.64 R10, c[0x0][0x218] ;  /* 0x00008600ff0a7b82 */ /* 0x000ea20000000a00 */
[----:B----4-:R-:W-:Y:S02]  /*0760*/  IMAD.MOV.U32 R4, RZ, RZ, 0x70 ;  /* 0x00000070ff047424 */ /* 0x010fe400078e00ff */
[----:B--2---:R2:W-:Y:S03]  /*0770*/  STS.64 [UR55], R10 ;  /* 0x0000000aff007988 */ /* 0x0045e60008000a37 */
[----:B-1----:R-:W-:-:S05]  /*0780*/  LOP3.LUT R3, R3, 0x10, R4, 0xd8, !PT ;  /* 0x0000001003037812 */ /* 0x002fca00078ed804 */
[----:B------:R2:W-:Y:S02]  /*0790*/  STS [UR55+0x8], R3 ;  /* 0x00000803ff007988 */ /* 0x0005e40008000837 */
.L_x_15:
[----:B----4-:R-:W-:Y:S05]  /*07a0*/  BSYNC B1 ;  /* 0x0000000000017941 */ /* 0x010fea0003800000 */
.L_x_14:
[----:B------:R-:W-:Y:S04]  /*07b0*/  BSSY B1, `(.L_x_16) ;  /* 0x000000a000017945 */ /* 0x000fe80003800000 */
[----:B------:R-:W-:Y:S05]  /*07c0*/  @P2 BRA `(.L_x_17) ;  /* 0x0000000000202947 */ /* 0x000fea0003800000 */
[----:B-123--:R-:W1:Y:S01]  /*07d0*/  LDS R3, [UR55+0x34] ;  /* 0x00003437ff037984 */ /* 0x00ee620008000800 */
[----:B------:R-:W-:Y:S02]  /*07e0*/  IMAD.MOV.U32 R10, RZ, RZ, 0x3f000000 ;  /* 0x3f000000ff0a7424 */ /* 0x000fe400078e00ff */
[----:B------:R-:W-:Y:S01]  /*07f0*/  @!P2 IMAD.MOV.U32 R5, RZ, RZ, 0x7f ;  /* 0x0000007fff05a424 */ /* 0x000fe200078e00ff */
[----:B------:R-:W2:Y:S02]  /*0800*/  @!P2 LDS R4, [UR55+0x38] ;  /* 0x00003837ff04a984 */ /* 0x000ea40008000800 */
[----:B-1----:R-:W-:Y:S02]  /*0810*/  LOP3.LUT R3, R3, 0xff000000, R10, 0xb8, !PT ;  /* 0xff00000003037812 */ /* 0x002fe400078eb80a */
[----:B--2---:R-:W-:-:S03]  /*0820*/  @!P2 LOP3.LUT R4, R4, 0xff, R5, 0xb8, !PT ;  /* 0x000000ff0404a812 */ /* 0x004fc600078eb805 */
[----:B------:R4:W-:Y:S04]  /*0830*/  STS [UR55+0x34], R3 ;  /* 0x00003403ff007988 */ /* 0x0009e80008000837 */
[----:B------:R4:W-:Y:S02]  /*0840*/  @!P2 STS [UR55+0x38], R4 ;  /* 0x00003804ff00a988 */ /* 0x0009e40008000837 */
.L_x_17:
[----:B------:R-:W-:Y:S05]  /*0850*/  BSYNC B1 ;  /* 0x0000000000017941 */ /* 0x000fea0003800000 */
.L_x_16:
[----:B------:R-:W-:Y:S04]  /*0860*/  BSSY B1, `(.L_x_18) ;  /* 0x0000004000017945 */ /* 0x000fe80003800000 */
[----:B------:R-:W-:Y:S05]  /*0870*/  @P2 BRA `(.L_x_19) ;  /* 0x0000000000082947 */ /* 0x000fea0003800000 */
[----:B------:R1:W-:Y:S04]  /*0880*/  STS [UR55+0x24], R12 ;  /* 0x0000240cff007988 */ /* 0x0003e80008000837 */
[----:B------:R1:W-:Y:S02]  /*0890*/  STS [UR55+0x20], R7 ;  /* 0x00002007ff007988 */ /* 0x0003e40008000837 */
.L_x_19:
[----:B------:R-:W-:Y:S05]  /*08a0*/  BSYNC B1 ;  /* 0x0000000000017941 */ /* 0x000fea0003800000 */
.L_x_18:
[----:B------:R-:W-:Y:S04]  /*08b0*/  BSSY B1, `(.L_x_20) ;  /* 0x000000e000017945 */ /* 0x000fe80003800000 */
[----:B------:R-:W-:Y:S05]  /*08c0*/  @P2 BRA `(.L_x_21) ;  /* 0x0000000000302947 */ /* 0x000fea0003800000 */
[----:B----4-:R-:W4:Y:S01]  /*08d0*/  LDS R4, [UR55+0x34] ;  /* 0x00003437ff047984 */ /* 0x010f220008000800 */
[----:B-1----:R-:W1:Y:S03]  /*08e0*/  LDC.64 R12, c[0x0][0x240] ;  /* 0x00009000ff0c7b82 */ /* 0x002e660000000a00 */
[----:B--23--:R-:W2:Y:S01]  /*08f0*/  LDS R3, [UR55+0x1c] ;  /* 0x00001c37ff037984 */ /* 0x00cea20008000800 */
[C---:B-1----:R-:W-:Y:S01]  /*0900*/  SHF.L.U64.HI R10, R12.reuse, 0x1, R13 ;  /* 0x000000010c0a7819 */ /* 0x042fe2000001020d */
[----:B------:R-:W-:-:S03]  /*0910*/  IMAD.SHL.U32 R5, R12, 0x2, RZ ;  /* 0x000000020c057824 */ /* 0x000fc600078e00ff */
[--C-:B------:R-:W-:Y:S02]  /*0920*/  SHF.R.U32.HI R12, RZ, 0x4, R10.reuse ;  /* 0x00000004ff0c7819 */ /* 0x100fe4000001160a */
[----:B------:R-:W-:-:S05]  /*0930*/  SHF.R.U64 R5, R5, 0x4, R10 ;  /* 0x0000000405057819 */ /* 0x000fca000000120a */
[----:B------:R1:W-:Y:S01]  /*0940*/  STS [UR55+0xc], R5 ;  /* 0x00000c05ff007988 */ /* 0x0003e20008000837 */
[----:B----4-:R-:W-:Y:S02]  /*0950*/  LOP3.LUT R4, R4, 0x7, RZ, 0xb8, !PT ;  /* 0x0000000704047812 */ /* 0x010fe400078eb8ff */
[----:B--2---:R-:W-:-:S03]  /*0960*/  LOP3.LUT R3, R3, 0xf, R12, 0xb8, !PT ;  /* 0x0000000f03037812 */ /* 0x004fc600078eb80c */
[----:B------:R1:W-:Y:S04]  /*0970*/  STS [UR55+0x34], R4 ;  /* 0x00003404ff007988 */ /* 0x0003e80008000837 */
[----:B------:R1:W-:Y:S02]  /*0980*/  STS [UR55+0x1c], R3 ;  /* 0x00001c03ff007988 */ /* 0x0003e40008000837 */
.L_x_21:
[----:B------:R-:W-:Y:S05]  /*0990*/  BSYNC B1 ;  /* 0x0000000000017941 */ /* 0x000fea0003800000 */
.L_x_20:
[----:B------:R-:W-:Y:S04]  /*09a0*/  BSSY B2, `(.L_x_22) ;  /* 0x000001a000027945 */ /* 0x000fe80003800000 */
[----:B------:R-:W-:Y:S04]  /*09b0*/  BSSY B1, `(.L_x_23) ;  /* 0x0000015000017945 */ /* 0x000fe80003800000 */
[----:B------:R-:W-:Y:S05]  /*09c0*/  @P2 BRA `(.L_x_24) ;  /* 0x0000000000202947 */ /* 0x000fea0003800000 */
[----:B-1234-:R-:W1:Y:S02]  /*09d0*/  LDS R3, [UR55+0x34] ;  /* 0x00003437ff037984 */ /* 0x01ee640008000800 */
[----:B-1----:R-:W-:-:S05]  /*09e0*/  LOP3.LUT R3, R3, 0x38, RZ, 0xb8, !PT ;  /* 0x0000003803037812 */ /* 0x002fca00078eb8ff */
[----:B------:R1:W-:Y:S01]  /*09f0*/  STS [UR55+0x34], R3 ;  /* 0x00003403ff007988 */ /* 0x0003e20008000837 */
[----:B------:R-:W-:Y:S05]  /*0a00*/  @P2 BRA `(.L_x_25) ;  /* 0x0000000000202947 */ /* 0x000fea0003800000 */
[----:B-1----:R-:W1:Y:S01]  /*0a10*/  LDS R3, [UR55+0x8] ;  /* 0x00000837ff037984 */ /* 0x002e620008000800 */
[----:B------:R-:W-:-:S05]  /*0a20*/  IMAD.MOV.U32 R4, RZ, RZ, 0x780 ;  /* 0x00000780ff047424 */ /* 0x000fca00078e00ff */
[----:B-1----:R-:W-:-:S05]  /*0a30*/  LOP3.LUT R3, R3, 0x500, R4, 0xd8, !PT ;  /* 0x0000050003037812 */ /* 0x002fca00078ed804 */
[----:B------:R1:W-:Y:S02]  /*0a40*/  STS [UR55+0x8], R3 ;  /* 0x00000803ff007988 */ /* 0x0003e40008000837 */
.L_x_24:
[----:B------:R-:W-:Y:S05]  /*0a50*/  @P2 BRA `(.L_x_26) ;  /* 0x0000000000282947 */ /* 0x000fea0003800000 */
[----:B-1234-:R-:W1:Y:S02]  /*0a60*/  LDS R3, [UR55+0x8] ;  /* 0x00000837ff037984 */ /* 0x01ee640008000800 */
[----:B-1----:R-:W-:-:S05]  /*0a70*/  LOP3.LUT R3, R3, 0x1800, RZ, 0xb8, !PT ;  /* 0x0000180003037812 */ /* 0x002fca00078eb8ff */
[----:B------:R2:W-:Y:S02]  /*0a80*/  STS [UR55+0x8], R3 ;  /* 0x00000803ff007988 */ /* 0x0005e40008000837 */
.L_x_25:
[----:B------:R-:W-:Y:S05]  /*0a90*/  @P2 BREAK B1 ;  /* 0x0000000000012942 */ /* 0x000fea0003800000 */
[----:B------:R-:W-:Y:S05]  /*0aa0*/  @P2 BRA `(.L_x_27) ;  /* 0x0000000000242947 */ /* 0x000fea0003800000 */
[----:B-12---:R-:W1:Y:S01]  /*0ab0*/  LDS R3, [UR55+0x8] ;  /* 0x00000837ff037984 */ /* 0x006e620008000800 */
[----:B------:R-:W-:-:S05]  /*0ac0*/  IMAD.MOV.U32 R4, RZ, RZ, 0x6000 ;  /* 0x00006000ff047424 */ /* 0x000fca00078e00ff */
[----:B-1----:R-:W-:-:S04]  /*0ad0*/  LOP3.LUT R3, R3, 0x6000, R4, 0xd8, !PT ;  /* 0x0000600003037812 */ /* 0x002fc800078ed804 */
[----:B------:R-:W-:-:S05]  /*0ae0*/  LOP3.LUT R3, R3, 0x400000, RZ, 0xb8, !PT ;  /* 0x0040000003037812 */ /* 0x000fca00078eb8ff */
[----:B------:R1:W-:Y:S02]  /*0af0*/  STS [UR55+0x8], R3 ;  /* 0x00000803ff007988 */ /* 0x0003e40008000837 */
.L_x_26:
[----:B------:R-:W-:Y:S05]  /*0b00*/  BSYNC B1 ;  /* 0x0000000000017941 */ /* 0x000fea0003800000 */
.L_x_23:
[----:B-1234-:R-:W1:Y:S02]  /*0b10*/  @!P2 LDS R3, [UR55+0x8] ;  /* 0x00000837ff03a984 */ /* 0x01ee640008000800 */
[----:B-1----:R-:W-:-:S05]  /*0b20*/  @!P2 LOP3.LUT R3, R3, 0x8000, RZ, 0xb8, !PT ;  /* 0x000080000303a812 */ /* 0x002fca00078eb8ff */
[----:B------:R3:W-:Y:S02]  /*0b30*/  @!P2 STS [UR55+0x8], R3 ;  /* 0x00000803ff00a988 */ /* 0x0007e40008000837 */
.L_x_27:
[----:B------:R-:W-:Y:S05]  /*0b40*/  BSYNC B2 ;  /* 0x0000000000027941 */ /* 0x000fea0003800000 */
.L_x_22:
[----:B------:R-:W-:Y:S05]  /*0b50*/  WARPSYNC.ALL ;  /* 0x0000000000007948 */ /* 0x000fea0003800000 */
[----:B------:R-:W-:-:S04]  /*0b60*/  UIADD3 UR7, UR8, 0x80, URZ ;  /* 0x0000008008077890 */ /* 0x000fc8000fffe03f */
[----:B------:R-:W-:-:S04]  /*0b70*/  UIADD3 UR6, UP0, UR7, UR48, URZ ;  /* 0x0000003007067290 */ /* 0x000fc8000ff1e03f */
[----:B------:R-:W-:Y:S01]  /*0b80*/  ULEA.HI.X.SX32 UR7, UR7, UR49, 0x1, UP0 ;  /* 0x0000003107077291 */ /* 0x000fe200080f0e3f */
[----:B------:R-:W-:Y:S11]  /*0b90*/  @P0 BRA `(.L_x_28) ;  /* 0x0000000000280947 */ /* 0x000ff60003800000 */
[----:B-123--:R-:W1:Y:S01]  /*0ba0*/  S2R R3, SR_LANEID ;  /* 0x0000000000037919 */ /* 0x00ee620000000000 */
[----:B------:R-:W-:Y:S05]  /*0bb0*/  WARPSYNC.ALL ;  /* 0x0000000000007948 */ /* 0x000fea0003800000 */
[----:B-1----:R-:W-:-:S05]  /*0bc0*/  IMAD.SHL.U32 R9, R3, 0x4, RZ ;  /* 0x0000000403097824 */ /* 0x002fca00078e00ff */
[----:B------:R-:W1:Y:S01]  /*0bd0*/  LDS R3, [R9+UR55] ;  /* 0x0000003709037984 */ /* 0x000e620008000800 */
[----:B------:R-:W-:-:S05]  /*0be0*/  IADD3 R4, P1, R9, UR6, RZ ;  /* 0x0000000609047c10 */ /* 0x000fca000ff3e0ff */
[----:B------:R-:W-:-:S05]  /*0bf0*/  IMAD.X R5, RZ, RZ, UR7, P1 ;  /* 0x00000007ff057e24 */ /* 0x000fca00088e06ff */
[----:B-1----:R4:W2:Y:S01]  /*0c00*/  ATOMG.E.EXCH.STRONG.GPU PT, RZ, [R4], R3 ;  /* 0x0000000304ff73a8 */ /* 0x0028a200041ee100 */
[----:B------:R-:W-:-:S04]  /*0c10*/  DEPBAR {5,4,3,2,1,0} ;  /* 0x0000003f0000791a */ /* 0x000fc80000000000 */
[----:B------:R4:W-:Y:S01]  /*0c20*/  UTMACCTL.IV [UR6] ;  /* 0x00000000060079b9 */ /* 0x0009e20008000000 */
[----:B------:R-:W-:Y:S01]  /*0c30*/  NOP ;  /* 0x0000000000007918 */ /* 0x000fe20000000000 */
.L_x_28:
[----:B------:R-:W-:Y:S05]  /*0c40*/  @P0 BRA `(.L_x_29) ;  /* 0x00000000000c0947 */ /* 0x000fea0003800000 */
[----:B------:R0:W-:Y:S01]  /*0c50*/  UTMACMDFLUSH ;  /* 0x00000000000079b7 */ /* 0x0001e20000000000 */
[----:B------:R-:W-:Y:S05]  /*0c60*/  @P0 BRA `(.L_x_29) ;  /* 0x0000000000040947 */ /* 0x000fea0003800000 */
[----:B------:R-:W-:-:S04]  /*0c70*/  DEPBAR.LE SB0, 0x0 ;  /* 0x000080000000791a */ /* 0x000fc80000000000 */
.L_x_29:
[----:B------:R-:W-:Y:S05]  /*0c80*/  WARPSYNC.ALL ;  /* 0x0000000000007948 */ /* 0x000fea0003800000 */
[----:B--2---:R-:W-:Y:S06]  /*0c90*/  BAR.SYNC.DEFER_BLOCKING 0x0 ;  /* 0x0000000000007b1d */ /* 0x004fec0000010000 */
[----:B------:R-:W-:Y:S02]  /*0ca0*/  BSSY B2, `(.L_x_30) ;  /* 0x000000b000027945 */ /* 0x000fe40003800000 */
[----:B------:R-:W-:Y:S06]  /*0cb0*/  BAR.SYNC.DEFER_BLOCKING 0x0 ;  /* 0x0000000000007b1d */ /* 0x000fec0000010000 */
[----:B------:R2:W-:Y:S01]  /*0cc0*/  @!P0 STS [R14], RZ ;  /* 0x000000ff0e008388 */ /* 0x0005e20000000800 */
[----:B------:R-:W-:Y:S01]  /*0cd0*/  NOP ;  /* 0x0000000000007918 */ /* 0x000fe20000000000 */
[----:B------:R-:W-:Y:S05]  /*0ce0*/  @P2 BRA `(.L_x_31) ;  /* 0x0000000000182947 */ /* 0x000fea0003800000 */
[----:B-1-34-:R-:W1:Y:S01]  /*0cf0*/  LDS R3, [UR55+0x8] ;  /* 0x00000837ff037984 */ /* 0x01ae620008000800 */
[----:B------:R-:W3:Y:S01]  /*0d00*/  LDC.64 R10, c[0x0][0x220] ;  /* 0x00008800ff0a7b82 */ /* 0x000ee20000000a00 */
[----:B------:R-:W-:Y:S02]  /*0d10*/  IMAD.MOV.U32 R4, RZ, RZ, 0x70 ;  /* 0x00000070ff047424 */ /* 0x000fe400078e00ff */
[----:B---3--:R3:W-:Y:S03]  /*0d20*/  STS.64 [UR55], R10 ;  /* 0x0000000aff007988 */ /* 0x0087e60008000a37 */
[----:B-1----:R-:W-:-:S05]  /*0d30*/  LOP3.LUT R3, R3, 0x10, R4, 0xd8, !PT ;  /* 0x0000001003037812 */ /* 0x002fca00078ed804 */
[----:B------:R3:W-:Y:S02]  /*0d40*/  STS [UR55+0x8], R3 ;  /* 0x00000803ff007988 */ /* 0x0007e40008000837 */
.L_x_31:
[----:B----4-:R-:W-:Y:S05]  /*0d50*/  BSYNC B2 ;  /* 0x0000000000027941 */ /* 0x010fea0003800000 */
.L_x_30:
[----:B------:R-:W-:Y:S04]  /*0d60*/  BSSY B3, `(.L_x_32) ;  /* 0x0000011000037945 */ /* 0x000fe80003800000 */
[----:B------:R-:W-:Y:S04]  /*0d70*/  BSSY B2, `(.L_x_33) ;  /* 0x000000e000027945 */ /* 0x000fe80003800000 */
[----:B------:R-:W-:Y:S05]  /*0d80*/  @P2 BRA `(.L_x_34) ;  /* 0x0000000000242947 */ /* 0x000fea0003800000 */
[----:B-1-3--:R-:W1:Y:S01]  /*0d90*/  LDS R3, [UR55+0x34] ;  /* 0x00003437ff037984 */ /* 0x00ae620008000800 */
[----:B------:R-:W-:-:S05]  /*0da0*/  IMAD.MOV.U32 R4, RZ, RZ, 0x3f000000 ;  /* 0x3f000000ff047424 */ /* 0x000fca00078e00ff */
[----:B-1----:R-:W-:-:S05]  /*0db0*/  LOP3.LUT R3, R3, 0xff000000, R4, 0xb8, !PT ;  /* 0xff00000003037812 */ /* 0x002fca00078eb804 */
[----:B------:R1:W-:Y:S01]  /*0dc0*/  STS [UR55+0x34], R3 ;  /* 0x00003403ff007988 */ /* 0x0003e20008000837 */
[----:B------:R-:W-:Y:S05]  /*0dd0*/  @P2 BRA `(.L_x_35) ;  /* 0x00000000001c2947 */ /* 0x000fea0003800000 */
[----:B-1----:R-:W1:Y:S01]  /*0de0*/  LDS R3, [UR55+0x38] ;  /* 0x00003837ff037984 */ /* 0x002e620008000800 */
[----:B------:R-:W-:-:S05]  /*0df0*/  IMAD.MOV.U32 R4, RZ, RZ, 0x7f ;  /* 0x0000007fff047424 */ /* 0x000fca00078e00ff */
[----:B-1----:R-:W-:-:S05]  /*0e00*/  LOP3.LUT R3, R3, 0xff, R4, 0xb8, !PT ;  /* 0x000000ff03037812 */ /* 0x002fca00078eb804 */
[----:B------:R4:W-:Y:S02]  /*0e10*/  STS [UR55+0x38], R3 ;  /* 0x00003803ff007988 */ /* 0x0009e40008000837 */
.L_x_34:
[----:B------:R-:W-:Y:S05]  /*0e20*/  @P2 BREAK B2 ;  /* 0x0000000000022942 */ /* 0x000fea0003800000 */
[----:B------:R-:W-:Y:S05]  /*0e30*/  @P2 BRA `(.L_x_36) ;  /* 0x00000000000c2947 */ /* 0x000fea0003800000 */
[----:B------:R1:W-:Y:S02]  /*0e40*/  STS [UR55+0x20], R7 ;  /* 0x00002007ff007988 */ /* 0x0003e40008000837 */
.L_x_35:
[----:B------:R-:W-:Y:S05]  /*0e50*/  BSYNC B2 ;  /* 0x0000000000027941 */ /* 0x000fea0003800000 */
.L_x_33:
[----:B------:R1:W-:Y:S02]  /*0e60*/  @!P2 STS [UR55+0x24], R6 ;  /* 0x00002406ff00a988 */ /* 0x0003e40008000837 */
.L_x_36:
[----:B------:R-:W-:Y:S05]  /*0e70*/  BSYNC B3 ;  /* 0x0000000000037941 */ /* 0x000fea0003800000 */
.L_x_32:
[----:B------:R-:W-:Y:S05]  /*0e80*/  WARPSYNC.ALL ;  /* 0x0000000000007948 */ /* 0x000fea0003800000 */
[----:B------:R-:W-:Y:S04]  /*0e90*/  BSSY B3, `(.L_x_37) ;  /* 0x000000e000037945 */ /* 0x000fe80003800000 */
[----:B------:R-:W-:Y:S05]  /*0ea0*/  @P2 BRA `(.L_x_38) ;  /* 0x0000000000302947 */ /* 0x000fea0003800000 */
[----:B------:R-:W5:Y:S01]  /*0eb0*/  LDS R4, [UR55+0x34] ;  /* 0x00003437ff047984 */ /* 0x000f620008000800 */
[----:B---3--:R-:W3:Y:S03]  /*0ec0*/  LDC.64 R10, c[0x0][0x248] ;  /* 0x00009200ff0a7b82 */ /* 0x008ee60000000a00 */
[----:B-1--4-:R-:W1:Y:S01]  /*0ed0*/  LDS R3, [UR55+0x1c] ;  /* 0x00001c37ff037984 */ /* 0x012e620008000800 */
[C---:B---3--:R-:W-:Y:S01]  /*0ee0*/  SHF.L.U64.HI R6, R10.reuse, 0x1, R11 ;  /* 0x000000010a067819 */ /* 0x048fe2000001020b */
[----:B------:R-:W-:-:S03]  /*0ef0*/  IMAD.SHL.U32 R5, R10, 0x2, RZ ;  /* 0x000000020a057824 */ /* 0x000fc600078e00ff */
[--C-:B------:R-:W-:Y:S02]  /*0f00*/  SHF.R.U32.HI R10, RZ, 0x4, R6.reuse ;  /* 0x00000004ff0a7819 */ /* 0x100fe40000011606 */
[----:B------:R-:W-:-:S05]  /*0f10*/  SHF.R.U64 R5, R5, 0x4, R6 ;  /* 0x0000000405057819 */ /* 0x000fca0000001206 */
[----:B------:R3:W-:Y:S01]  /*0f20*/  STS [UR55+0xc], R5 ;  /* 0x00000c05ff007988 */ /* 0x0007e20008000837 */
[----:B-----5:R-:W-:Y:S02]  /*0f30*/  LOP3.LUT R4, R4, 0x7, RZ, 0xb8, !PT ;  /* 0x0000000704047812 */ /* 0x020fe400078eb8ff */
[----:B-1----:R-:W-:-:S03]  /*0f40*/  LOP3.LUT R3, R3, 0xf, R10, 0xb8, !PT ;  /* 0x0000000f03037812 */ /* 0x002fc600078eb80a */
[----:B------:R3:W-:Y:S04]  /*0f50*/  STS [UR55+0x34], R4 ;  /* 0x00003404ff007988 */ /* 0x0007e80008000837 */
[----:B------:R3:W-:Y:S02]  /*0f60*/  STS [UR55+0x1c], R3 ;  /* 0x00001c03ff007988 */ /* 0x0007e40008000837 */
.L_x_38:
[----:B------:R-:W-:Y:S05]  /*0f70*/  BSYNC B3 ;  /* 0x0000000000037941 */ /* 0x000fea0003800000 */
.L_x_37:
[----:B------:R-:W-:Y:S04]  /*0f80*/  BSSY B3, `(.L_x_39) ;  /* 0x000001a000037945 */ /* 0x000fe80003800000 */
[----:B------:R-:W-:Y:S04]  /*0f90*/  BSSY B4, `(.L_x_40) ;  /* 0x0000015000047945 */ /* 0x000fe80003800000 */
[----:B------:R-:W-:Y:S05]  /*0fa0*/  @P2 BRA `(.L_x_41) ;  /* 0x0000000000202947 */ /* 0x000fea0003800000 */
[----:B-1-34-:R-:W1:Y:S02]  /*0fb0*/  LDS R3, [UR55+0x34] ;  /* 0x00003437ff037984 */ /* 0x01ae640008000800 */
[----:B-1----:R-:W-:-:S05]  /*0fc0*/  LOP3.LUT R3, R3, 0x38, RZ, 0xb8, !PT ;  /* 0x0000003803037812 */ /* 0x002fca00078eb8ff */
[----:B------:R1:W-:Y:S01]  /*0fd0*/  STS [UR55+0x34], R3 ;  /* 0x00003403ff007988 */ /* 0x0003e20008000837 */
[----:B------:R-:W-:Y:S05]  /*0fe0*/  @P2 BRA `(.L_x_42) ;  /* 0x0000000000202947 */ /* 0x000fea0003800000 */
[----:B-1----:R-:W1:Y:S01]  /*0ff0*/  LDS R3, [UR55+0x8] ;  /* 0x00000837ff037984 */ /* 0x002e620008000800 */
[----:B------:R-:W-:-:S05]  /*1000*/  IMAD.MOV.U32 R4, RZ, RZ, 0x780 ;  /* 0x00000780ff047424 */ /* 0x000fca00078e00ff */
[----:B-1----:R-:W-:-:S05]  /*1010*/  LOP3.LUT R3, R3, 0x500, R4, 0xd8, !PT ;  /* 0x0000050003037812 */ /* 0x002fca00078ed804 */
[----:B------:R1:W-:Y:S02]  /*1020*/  STS [UR55+0x8], R3 ;  /* 0x00000803ff007988 */ /* 0x0003e40008000837 */
.L_x_41:
[----:B------:R-:W-:Y:S05]  /*1030*/  @P2 BRA `(.L_x_43) ;  /* 0x0000000000282947 */ /* 0x000fea0003800000 */
[----:B-1-34-:R-:W1:Y:S02]  /*1040*/  LDS R3, [UR55+0x8] ;  /* 0x00000837ff037984 */ /* 0x01ae640008000800 */
[----:B-1----:R-:W-:-:S05]  /*1050*/  LOP3.LUT R3, R3, 0x1800, RZ, 0xb8, !PT ;  /* 0x0000180003037812 */ /* 0x002fca00078eb8ff */
[----:B------:R3:W-:Y:S02]  /*1060*/  STS [UR55+0x8], R3 ;  /* 0x00000803ff007988 */ /* 0x0007e40008000837 */
.L_x_42:
[----:B------:R-:W-:Y:S05]  /*1070*/  @P2 BREAK B4 ;  /* 0x0000000000042942 */ /* 0x000fea0003800000 */
[----:B------:R-:W-:Y:S05]  /*1080*/  @P2 BRA `(.L_x_44) ;  /* 0x0000000000242947 */ /* 0x000fea0003800000 */
[----:B-1-3--:R-:W1:Y:S01]  /*1090*/  LDS R3, [UR55+0x8] ;  /* 0x00000837ff037984 */ /* 0x00ae620008000800 */
[----:B------:R-:W-:-:S05]  /*10a0*/  IMAD.MOV.U32 R4, RZ, RZ, 0x6000 ;  /* 0x00006000ff047424 */ /* 0x000fca00078e00ff */
[----:B-1----:R-:W-:-:S04]  /*10b0*/  LOP3.LUT R3, R3, 0x6000, R4, 0xd8, !PT ;  /* 0x0000600003037812 */ /* 0x002fc800078ed804 */
[----:B------:R-:W-:-:S05]  /*10c0*/  LOP3.LUT R3, R3, 0x400000, RZ, 0xb8, !PT ;  /* 0x0040000003037812 */ /* 0x000fca00078eb8ff */
[----:B------:R1:W-:Y:S02]  /*10d0*/  STS [UR55+0x8], R3 ;  /* 0x00000803ff007988 */ /* 0x0003e40008000837 */
.L_x_43:
[----:B------:R-:W-:Y:S05]  /*10e0*/  BSYNC B4 ;  /* 0x0000000000047941 */ /* 0x000fea0003800000 */
.L_x_40:
[----:B-1-34-:R-:W1:Y:S02]  /*10f0*/  @!P2 LDS R3, [UR55+0x8] ;  /* 0x00000837ff03a984 */ /* 0x01ae640008000800 */
[----:B-1----:R-:W-:-:S05]  /*1100*/  @!P2 LOP3.LUT R3, R3, 0x8000, RZ, 0xb8, !PT ;  /* 0x000080000303a812 */ /* 0x002fca00078eb8ff */
[----:B------:R4:W-:Y:S02]  /*1110*/  @!P2 STS [UR55+0x8], R3 ;  /* 0x00000803ff00a988 */ /* 0x0009e40008000837 */
.L_x_44:
[----:B------:R-:W-:Y:S05]  /*1120*/  BSYNC B3 ;  /* 0x0000000000037941 */ /* 0x000fea0003800000 */
.L_x_39:
[----:B------:R-:W-:Y:S05]  /*1130*/  WARPSYNC.ALL ;  /* 0x0000000000007948 */ /* 0x000fea0003800000 */
[----:B------:R-:W-:Y:S01]  /*1140*/  UIADD3 UR8, UR8, 0x100, URZ ;  /* 0x0000010008087890 */ /* 0x000fe2000fffe03f */
[----:B------:R-:W-:Y:S01]  /*1150*/  ISETP.GE.AND P1, PT, R15, 0x1, PT ;  /* 0x000000010f00780c */ /* 0x000fe20003f26270 */
[----:B------:R-:W-:Y:S01]  /*1160*/  IMAD.MOV.U32 R88, RZ, RZ, RZ ;  /* 0x000000ffff587224 */ /* 0x000fe200078e00ff */
[----:B------:R-:W-:Y:S01]  /*1170*/  SHF.R.U32.HI R7, RZ, 0x5, R0 ;  /* 0x00000005ff077819 */ /* 0x000fe20000011600 */
[----:B------:R-:W-:-:S04]  /*1180*/  UIADD3 UR48, UP0, UR8, UR48, URZ ;  /* 0x0000003008307290 */ /* 0x000fc8000ff1e03f */
[----:B------:R-:W-:Y:S01]  /*1190*/  ULEA.HI.X.SX32 UR49, UR8, UR49, 0x1, UP0 ;  /* 0x0000003108317291 */ /* 0x000fe200080f0e3f */
[----:B------:R-:W-:Y:S11]  /*11a0*/  @P0 BRA `(.L_x_45) ;  /* 0x0000000000280947 */ /* 0x000ff60003800000 */
[----:B-1-34-:R-:W1:Y:S01]  /*11b0*/  S2R R3, SR_LANEID ;  /* 0x0000000000037919 */ /* 0x01ae620000000000 */
[----:B------:R-:W-:Y:S05]  /*11c0*/  WARPSYNC.ALL ;  /* 0x0000000000007948 */ /* 0x000fea0003800000 */
[----:B-1----:R-:W-:-:S05]  /*11d0*/  IMAD.SHL.U32 R6, R3, 0x4, RZ ;  /* 0x0000000403067824 */ /* 0x002fca00078e00ff */
[----:B------:R-:W1:Y:S01]  /*11e0*/  LDS R3, [R6+UR55] ;  /* 0x0000003706037984 */ /* 0x000e620008000800 */
[----:B------:R-:W-:-:S05]  /*11f0*/  IADD3 R4, P3, R6, UR48, RZ ;  /* 0x0000003006047c10 */ /* 0x000fca000ff7e0ff */
[----:B------:R-:W-:-:S05]  /*1200*/  IMAD.X R5, RZ, RZ, UR49, P3 ;  /* 0x00000031ff057e24 */ /* 0x000fca00098e06ff */
[----:B-1----:R1:W3:Y:S01]  /*1210*/  ATOMG.E.EXCH.STRONG.GPU PT, RZ, [R4], R3 ;  /* 0x0000000304ff73a8 */ /* 0x0022e200041ee100 */
[----:B------:R-:W-:-:S04]  /*1220*/  DEPBAR {5,4,3,2,1,0} ;  /* 0x0000003f0000791a */ /* 0x000fc80000000000 */
[----:B------:R1:W-:Y:S01]  /*1230*/  UTMACCTL.IV [UR48] ;  /* 0x00000000300079b9 */ /* 0x0003e20008000000 */
[----:B------:R-:W-:Y:S01]  /*1240*/  NOP ;  /* 0x0000000000007918 */ /* 0x000fe20000000000 */
.L_x_45:
[----:B------:R-:W-:Y:S05]  /*1250*/  @P0 BRA `(.L_x_46) ;  /* 0x00000000000c0947 */ /* 0x000fea0003800000 */
[----:B------:R0:W-:Y:S01]  /*1260*/  UTMACMDFLUSH ;  /* 0x00000000000079b7 */ /* 0x0001e20000000000 */
[----:B------:R-:W-:Y:S05]  /*1270*/  @P0 BRA `(.L_x_46) ;  /* 0x0000000000040947 */ /* 0x000fea0003800000 */
[----:B------:R-:W-:-:S04]  /*1280*/  DEPBAR.LE SB0, 0x0 ;  /* 0x000080000000791a */ /* 0x000fc80000000000 */
.L_x_46:
[----:B------:R-:W-:Y:S05]  /*1290*/  WARPSYNC.ALL ;  /* 0x0000000000007948 */ /* 0x000fea0003800000 */
[----:B---3--:R-:W-:Y:S01]  /*12a0*/  BAR.SYNC.DEFER_BLOCKING 0x0 ;  /* 0x0000000000007b1d */ /* 0x008fe20000010000 */
[----:B------:R-:W-:Y:S01]  /*12b0*/  R2UR UR53, R7 ;  /* 0x00000000073572ca */ /* 0x000fe200000e0000 */
[----:B------:R-:W-:Y:S01]  /*12c0*/  USHF.L.U32 UR54, UR50, 0x7, URZ ;  /* 0x0000000732367899 */ /* 0x000fe2000800063f */
[----:B------:R-:W-:Y:S01]  /*12d0*/  IMAD.MOV.U32 R89, RZ, RZ, RZ ;  /* 0x000000ffff597224 */ /* 0x000fe200078e00ff */
[----:B------:R-:W-:Y:S02]  /*12e0*/  CS2R R90, SRZ ;  /* 0x00000000005a7805 */ /* 0x000fe4000001ff00 */
[----:B------:R-:W-:Y:S01]  /*12f0*/  CS2R R92, SRZ ;  /* 0x00000000005c7805 */ /* 0x000fe2000001ff00 */
[----:B------:R-:W-:Y:S01]  /*1300*/  VOTEU.ALL UP0, P2 ;  /* 0x00000000003f7886 */ /* 0x000fe20001000000 */
[----:B------:R-:W-:Y:S01]  /*1310*/  UMOV UR8, 0x1 ;  /* 0x0000000100087882 */ /* 0x000fe20000000000 */
[----:B------:R-:W-:Y:S01]  /*1320*/  VOTEU.ALL UP1, P2 ;  /* 0x00000000003f7886 */ /* 0x000fe20001020000 */
[----:B------:R-:W-:Y:S01]  /*1330*/  VOTEU.ALL UP2, P2 ;  /* 0x00000000003f7886 */ /* 0x000fe20001040000 */
[----:B------:R-:W-:Y:S01]  /*1340*/  VOTEU.ALL UP3, P2 ;  /* 0x00000000003f7886 */ /* 0x000fe20001060000 */
[----:B------:R-:W-:-:S04]  /*1350*/  @!UP0 UIADD3 UR10, -UR8, 0x100000, URZ ;  /* 0x00100000080a8890 */ /* 0x000fc8000fffe13f */
[----:B------:R-:W-:Y:S02]  /*1360*/  @!UP0 USHF.L.U32 UR11, UR10, 0xb, URZ ;  /* 0x0000000b0a0b8899 */ /* 0x000fe4000800063f */
[----:B------:R-:W-:Y:S01]  /*1370*/  @!UP0 USHF.L.U32 UR10, UR10, 0x1, URZ ;  /* 0x000000010a0a8899 */ /* 0x000fe2000800063f */
[----:B------:R-:W-:Y:S01]  /*1380*/  CS2R R94, SRZ ;  /* 0x00000000005e7805 */ /* 0x000fe2000001ff00 */
        /* <DEDUP_REMOVED lines=12> */
[----:B------:R-:W-:Y:S01]  /*1450*/  VOTEU.ALL UP0, P2 ;  /* 0x00000000003f7886 */ /* 0x000fe20001000000 */
[----:B------:R-:W-:Y:S02]  /*1460*/  CS2R R102, SRZ ;  /* 0x0000000000667805 */ /* 0x000fe4000001ff00 */
[----:B------:R-:W-:Y:S02]  /*1470*/  CS2R R104, SRZ ;  /* 0x0000000000687805 */ /* 0x000fe4000001ff00 */
[----:B------:R-:W-:Y:S02]  /*1480*/  CS2R R106, SRZ ;  /* 0x00000000006a7805 */ /* 0x000fe4000001ff00 */
[----:B------:R-:W-:Y:S01]  /*1490*/  CS2R R108, SRZ ;  /* 0x00000000006c7805 */ /* 0x000fe2000001ff00 */
[----:B------:R-:W3:Y:S02]  /*14a0*/  FENCE.VIEW.ASYNC.S ;  /* 0x00000000000073c6 */ /* 0x000ee40000000000 */
[----:B---3--:R3:W4:Y:S02]  /*14b0*/  @!UP0 SYNCS.EXCH.64 URZ, [UR55+0x40000], UR10 ;  /* 0x0400000a373f85b2 */ /* 0x0087240008000100 */
[----:B----4-:R-:W-:Y:S01]  /*14c0*/  BAR.SYNC.DEFER_BLOCKING 0x0 ;  /* 0x0000000000007b1d */ /* 0x010fe20000010000 */
[----:B------:R-:W-:-:S02]  /*14d0*/  CS2R R110, SRZ ;  /* 0x00000000006e7805 */ /* 0x000fc4000001ff00 */
[----:B------:R-:W-:Y:S02]  /*14e0*/  CS2R R112, SRZ ;  /* 0x0000000000707805 */ /* 0x000fe4000001ff00 */
[----:B------:R-:W-:Y:S02]  /*14f0*/  CS2R R114, SRZ ;  /* 0x0000000000727805 */ /* 0x000fe4000001ff00 */
[----:B------:R-:W-:Y:S02]  /*1500*/  CS2R R116, SRZ ;  /* 0x0000000000747805 */ /* 0x000fe4000001ff00 */
[----:B------:R-:W-:Y:S02]  /*1510*/  CS2R R118, SRZ ;  /* 0x0000000000767805 */ /* 0x000fe4000001ff00 */
[----:B------:R-:W-:Y:S02]  /*1520*/  CS2R R120, SRZ ;  /* 0x0000000000787805 */ /* 0x000fe4000001ff00 */
[----:B------:R-:W-:-:S02]  /*1530*/  CS2R R122, SRZ ;  /* 0x00000000007a7805 */ /* 0x000fc4000001ff00 */
[----:B------:R-:W-:Y:S02]  /*1540*/  CS2R R124, SRZ ;  /* 0x00000000007c7805 */ /* 0x000fe4000001ff00 */
[----:B------:R-:W-:Y:S02]  /*1550*/  CS2R R126, SRZ ;  /* 0x00000000007e7805 */ /* 0x000fe4000001ff00 */
[----:B------:R-:W-:Y:S01]  /*1560*/  CS2R R128, SRZ ;  /* 0x0000000000807805 */ /* 0x000fe2000001ff00 */
[----:B---3--:R-:W-:Y:S01]  /*1570*/  USHF.L.U32 UR11, UR51, 0x7, URZ ;  /* 0x00000007330b7899 */ /* 0x008fe2000800063f */
[----:B------:R-:W-:Y:S02]  /*1580*/  CS2R R130, SRZ ;  /* 0x0000000000827805 */ /* 0x000fe4000001ff00 */
[----:B------:R-:W-:Y:S02]  /*1590*/  CS2R R132, SRZ ;  /* 0x0000000000847805 */ /* 0x000fe4000001ff00 */
        /* <DEDUP_REMOVED lines=10> */
[----:B------:R3:W4:Y:S02]  /*1640*/  @!UP1 SYNCS.EXCH.64 URZ, [UR55+0x40008], UR12 ;  /* 0x0400080c373f95b2 */ /* 0x0007240008000100 */
[----:B----4-:R-:W-:Y:S01]  /*1650*/  BAR.SYNC.DEFER_BLOCKING 0x0 ;  /* 0x0000000000007b1d */ /* 0x010fe20000010000 */
        /* <DEDUP_REMOVED lines=32> */
[----:B------:R-:W-:Y:S01]  /*1860*/  CS2R R86, SRZ ;  /* 0x0000000000567805 */ /* 0x000fe2000001ff00 */
[----:B------:R3:W4:Y:S01]  /*1870*/  @!UP3 SYNCS.EXCH.64 URZ, [UR55+0x40018], UR8 ;  /* 0x04001808373fb5b2 */ /* 0x0007220008000100 */
[----:B------:R-:W-:Y:S05]  /*1880*/  @!P1 BRA `(.L_x_47) ;  /* 0x00000008008c9947 */ /* 0x000fea0003800000 */
        /* <DEDUP_REMOVED lines=63> */
[----:B------:R-:W-:Y:S01]  /*1c80*/  CS2R R86, SRZ ;  /* 0x0000000000567805 */ /* 0x000fe2000001ff00 */
[----:B------:R-:W-:Y:S01]  /*1c90*/  UMOV UR52, URZ ;  /* 0x0000003f00347c82 */ /* 0x000fe20008000000 */
[----:B---3--:R-:W-:-:S05]  /*1ca0*/  UMOV UR15, URZ ;  /* 0x0000003f000f7c82 */ /* 0x008fca0008000000 */
.L_x_49:
[----:B----4-:R-:W-:Y:S01]  /*1cb0*/  BAR.SYNC.DEFER_BLOCKING 0x0 ;  /* 0x0000000000007b1d */ /* 0x010fe20000010000 */
[----:B------:R-:W-:Y:S01]  /*1cc0*/  ULEA UR22, UR52, UR55, 0x3 ;  /* 0x0000003734167291 */ /* 0x000fe2000f8e183f */
[----:B-1----:R-:W-:Y:S01]  /*1cd0*/  @!P2 IMAD.MOV.U32 R3, RZ, RZ, 0x10000 ;  /* 0x00010000ff03a424 */ /* 0x002fe200078e00ff */
[----:B------:R-:W-:Y:S01]  /*1ce0*/  ELECT P0, URZ, PT ;  /* 0x00000000003f782f */ /* 0x000fe20003800000 */
[----:B------:R-:W-:-:S03]  /*1cf0*/  ULEA UR20, UR52, UR55, 0xf ;  /* 0x0000003734147291 */ /* 0x000fc6000f8e783f */
[----:B------:R-:W-:Y:S01]  /*1d00*/  ISETP.LT.U32.AND P0, PT, R2, 0x40, P0 ;  /* 0x000000400200780c */ /* 0x000fe20000701070 */
[----:B------:R-:W-:Y:S01]  /*1d10*/  ULOP3.LUT UR14, UR53, 0x1, URZ, 0xc0, !UPT ;  /* 0x00000001350e7892 */ /* 0x000fe2000f8ec03f */
[----:B------:R-:W-:-:S03]  /*1d20*/  ELECT P1, URZ, PT ;  /* 0x00000000003f782f */ /* 0x000fc60003820000 */
[----:B------:R-:W-:Y:S02]  /*1d30*/  ULEA UR8, UR14, UR20, 0xe ;  /* 0x000000140e087291 */ /* 0x000fe4000f8e703f */
[----:B------:R-:W-:Y:S01]  /*1d40*/  ULEA UR10, UR14, UR15, 0x6 ;  /* 0x0000000f0e0a7291 */ /* 0x000fe2000f8e303f */
[----:B------:R-:W-:Y:S01]  /*1d50*/  ISETP.LT.U32.AND P1, PT, R2, 0x40, P1 ;  /* 0x000000400200780c */ /* 0x000fe20000f21070 */
[----:B------:R-:W-:Y:S02]  /*1d60*/  ULEA UR14, UR14, UR54, 0x6 ;  /* 0x000000360e0e7291 */ /* 0x000fe4000f8e303f */
[----:B------:R-:W-:Y:S02]  /*1d70*/  UIADD3 UR21, UR20, 0x20000, URZ ;  /* 0x0002000014157890 */ /* 0x000fe4000fffe03f */
[----:B------:R-:W-:Y:S01]  /*1d80*/  VOTEU.ANY UP0, P0 ;  /* 0x00000000003f7886 */ /* 0x000fe20000000100 */
[----:B------:R-:W-:Y:S01]  /*1d90*/  VOTEU.ANY UP2, P0 ;  /* 0x00000000003f7886 */ /* 0x000fe20000040100 */
[----:B------:R-:W-:Y:S01]  /*1da0*/  USHF.R.U32.HI UR21, URZ, 0x4, UR21 ;  /* 0x000000043f157899 */ /* 0x000fe20008011615 */
[----:B------:R1:W-:Y:S01]  /*1db0*/  @!P2 SYNCS.ARRIVE.TRANS64 RZ, [UR22+0x40000], R3 ;  /* 0x04000003ffffa9a7 */ /* 0x0003e20008000016 */
[----:B------:R3:W-:Y:S06]  /*1dc0*/  MEMBAR.ALL.CTA ;  /* 0x0000000000007992 */ /* 0x0007ec0000008000 */
[----:B---3--:R-:W3:Y:S01]  /*1dd0*/  FENCE.VIEW.ASYNC.S ;  /* 0x00000000000073c6 */ /* 0x008ee20000000000 */
[----:B------:R-:W-:Y:S01]  /*1de0*/  @UP0 UIADD3 UR9, UR22, 0x40000, URZ ;  /* 0x0004000016090890 */ /* 0x000fe2000fffe03f */
[----:B------:R-:W-:Y:S01]  /*1df0*/  @UP0 UMOV UR16, UR4 ;  /* 0x0000000400100c82 */ /* 0x000fe20008000000 */
[----:B------:R-:W-:Y:S01]  /*1e00*/  @UP0 UMOV UR17, UR5 ;  /* 0x0000000500110c82 */ /* 0x000fe20008000000 */
[----:B---3--:R-:W-:Y:S01]  /*1e10*/  VOTEU.ANY UP1, P1 ;  /* 0x00000000003f7886 */ /* 0x008fe20000820100 */
[----:B------:R-:W-:Y:S01]  /*1e20*/  VOTEU.ANY UP3, P1 ;  /* 0x00000000003f7886 */ /* 0x000fe20000860100 */
[----:B-1----:R-:W-:Y:S01]  /*1e30*/  SHF.L.U32 R3, R8, 0x1f, RZ ;  /* 0x0000001f08037819 */ /* 0x002fe200000006ff */
[----:B------:R-:W-:-:S02]  /*1e40*/  USHF.R.U32.HI UR44, URZ, 0x4, UR20 ;  /* 0x000000043f2c7899 */ /* 0x000fc40008011614 */
[----:B------:R-:W-:Y:S02]  /*1e50*/  @UP1 UIADD3 UR12, UR8, 0x20000, URZ ;  /* 0x00020000080c1890 */ /* 0x000fe4000fffe03f */
[----:B------:R-:W-:Y:S01]  /*1e60*/  @UP1 UIADD3 UR13, UR22, 0x40000, URZ ;  /* 0x00040000160d1890 */ /* 0x000fe2000fffe03f */
[----:B------:R-:W-:Y:S01]  /*1e70*/  @UP1 UMOV UR18, UR6 ;  /* 0x0000000600121c82 */ /* 0x000fe20008000000 */
[----:B------:R-:W-:Y:S01]  /*1e80*/  @UP1 UMOV UR19, UR7 ;  /* 0x0000000700131c82 */ /* 0x000fe20008000000 */
[----:B------:R-:W-:Y:S02]  /*1e90*/  USGXT.U32 UR20, UR21, 0xe ;  /* 0x0000000e1514789a */ /* 0x000fe40008000000 */
[----:B------:R-:W-:Y:S02]  /*1ea0*/  USGXT.U32 UR44, UR44, 0xe ;  /* 0x0000000e2c2c789a */ /* 0x000fe40008000000 */
[----:B------:R-:W-:Y:S01]  /*1eb0*/  ULOP3.LUT UR46, UR20, 0x4000000, URZ, 0xfc, !UPT ;  /* 0x04000000142e7892 */ /* 0x000fe2000f8efc3f */
[----:B------:R-:W-:Y:S01]  /*1ec0*/  UMOV UR45, 0x40000040 ;  /* 0x40000040002d7882 */ /* 0x000fe20000000000 */
[----:B------:R-:W-:Y:S01]  /*1ed0*/  UMOV UR47, 0x40000040 ;  /* 0x40000040002f7882 */ /* 0x000fe20000000000 */
[----:B------:R-:W-:Y:S06]  /*1ee0*/  BAR.SYNC.DEFER_BLOCKING 0x0 ;  /* 0x0000000000007b1d */ /* 0x000fec0000010000 */
[----:B------:R1:W-:Y:S02]  /*1ef0*/  @UP2 UTMALDG.2D [UR8], [UR16] ;  /* 0x00000008100025b4 */ /* 0x0003e40008008000 */
[----:B------:R-:W-:Y:S06]  /*1f00*/  BAR.SYNC.DEFER_BLOCKING 0x0 ;  /* 0x0000000000007b1d */ /* 0x000fec0000010000 */
[----:B------:R1:W-:Y:S02]  /*1f10*/  @UP3 UTMALDG.2D [UR12], [UR18] ;  /* 0x0000000c120035b4 */ /* 0x0003e40008008000 */
[----:B------:R-:W-:Y:S06]  /*1f20*/  BAR.SYNC.DEFER_BLOCKING 0x0 ;  /* 0x0000000000007b1d */ /* 0x000fec0000010000 */
[----:B------:R-:W3:Y:S02]  /*1f30*/  SYNCS.PHASECHK.TRANS64.TRYWAIT P0, [UR22+0x40000], R3 ;  /* 0x04000003ff0075a7 */ /* 0x000ee40008000156 */
[----:B-1-3--:R-:W-:Y:S05]  /*1f40*/  @!P0 BRA `(.L_x_48) ;  /* 0x0000000800c08947 */ /* 0x00afea0003800000 */
.L_x_50:
[----:B------:R-:W-:Y:S02]  /*1f50*/  WARPGROUP.DEPBAR.LE gsb0, 0x0 ;  /* 0x00008000000079c5 */ /* 0x000fe40000010000 */
[----:B------:R-:W-:Y:S01]  /*1f60*/  WARPGROUP.ARRIVE ;  /* 0x00000000000079c5 */ /* 0x000fe20000000000 */
[----:B------:R-:W-:Y:S01]  /*1f70*/  UIADD3 UR40, UP0, UR44, 0x2, URZ ;  /* 0x000000022c287890 */ /* 0x000fe2000ff1e03f */
[----:B------:R-:W1:Y:S01]  /*1f80*/  LDC R3, c[0x0][0x230] ;  /* 0x00008c00ff037b82 */ /* 0x000e620000000800 */
[----:B------:R-:W-:Y:S01]  /*1f90*/  UIADD3 UR42, UP1, UR20, 0x4000080, URZ ;  /* 0x04000080142a7890 */ /* 0x000fe2000ff3e03f */
[----:B------:R-:W-:Y:S02]  /*1fa0*/  UMOV UR8, URZ ;  /* 0x0000003f00087c82 */ /* 0x000fe40008000000 */
[----:B------:R-:W-:Y:S01]  /*1fb0*/  HGMMA.64x128x16.F32.BF16 R88, gdesc[UR44].tnspB, R88 ;  /* 0x41e000002c5879f0 */ /* 0x000fe20008701858 */
[----:B------:R-:W-:Y:S01]  /*1fc0*/  UMOV UR9, URZ ;  /* 0x0000003f00097c82 */ /* 0x000fe20008000000 */
[----:B------:R-:W-:-:S02]  /*1fd0*/  UIADD3.X UR41, UR8, 0x40000040, URZ, UP0, !UPT ;  /* 0x4000004008297890 */ /* 0x000fc400087fe43f */
[----:B------:R-:W-:Y:S02]  /*1fe0*/  UIADD3.X UR43, UR9, 0x40000040, URZ, UP1, !UPT ;  /* 0x40000040092b7890 */ /* 0x000fe40008ffe43f */
[----:B------:R-:W-:Y:S02]  /*1ff0*/  UIADD3.64 UR36, UR40, 0x2, URZ ;  /* 0x0000000228247897 */ /* 0x000fe4000fffe03f */
[----:B------:R-:W-:Y:S02]  /*2000*/  UIADD3.64 UR38, UR42, 0x80, URZ ;  /* 0x000000802a267897 */ /* 0x000fe4000fffe03f */
[----:B------:R-:W-:Y:S02]  /*2010*/  UIADD3.64 UR32, UR40, 0x4, URZ ;  /* 0x0000000428207897 */ /* 0x000fe4000fffe03f */
[----:B------:R-:W-:Y:S02]  /*2020*/  UIADD3.64 UR34, UR42, 0x100, URZ ;  /* 0x000001002a227897 */ /* 0x000fe4000fffe03f */
[----:B------:R-:W-:-:S02]  /*2030*/  UIADD3.64 UR28, UR40, 0x3fe, URZ ;  /* 0x000003fe281c7897 */ /* 0x000fc4000fffe03f */
[----:B------:R-:W-:Y:S02]  /*2040*/  UIADD3.64 UR30, UR42, 0x180, URZ ;  /* 0x000001802a1e7897 */ /* 0x000fe4000fffe03f */
[----:B------:R-:W-:Y:S02]  /*2050*/  UIADD3.64 UR24, UR40, 0x400, URZ ;  /* 0x0000040028187897 */ /* 0x000fe4000fffe03f */
[----:B------:R-:W-:Y:S02]  /*2060*/  UIADD3.64 UR26, UR42, 0x200, URZ ;  /* 0x000002002a1a7897 */ /* 0x000fe4000fffe03f */
[----:B------:R-:W-:Y:S02]  /*2070*/  UIADD3.64 UR20, UR40, 0x402, URZ ;  /* 0x0000040228147897 */ /* 0x000fe4000fffe03f */
[----:B------:R-:W-:Y:S02]  /*2080*/  UIADD3.64 UR22, UR42, 0x280, URZ ;  /* 0x000002802a167897 */ /* 0x000fe4000fffe03f */
[----:B------:R-:W-:-:S02]  /*2090*/  UIADD3.64 UR16, UR40, 0x404, URZ ;  /* 0x0000040428107897 */ /* 0x000fc4000fffe03f */
[----:B------:R-:W-:Y:S02]  /*20a0*/  UIADD3.64 UR18, UR42, 0x300, URZ ;  /* 0x000003002a127897 */ /* 0x000fe4000fffe03f */
[----:B------:R-:W-:Y:S02]  /*20b0*/  UIADD3.64 UR44, UR40, 0x1fe, URZ ;  /* 0x000001fe282c7897 */ /* 0x000fe4000fffe03f */
[----:B------:R-:W-:Y:S02]  /*20c0*/  UIADD3 UR15, UR15, 0x80, URZ ;  /* 0x000000800f0f7890 */ /* 0x000fe4000fffe03f */
[----:B------:R-:W-:-:S04]  /*20d0*/  UIADD3 UR52, UR52, 0x1, URZ ;  /* 0x0000000134347890 */ /* 0x000fc8000fffe03f */
[----:B-1----:R-:W-:Y:S01]  /*20e0*/  ISETP.LE.AND P0, PT, R3, UR15, PT ;  /* 0x0000000f03007c0c */ /* 0x002fe2000bf03270 */
[----:B------:R-:W-:-:S04]  /*20f0*/  UISETP.NE.U32.AND UP0, UPT, UR52, 0x4, UPT ;  /* 0x000000043400788c */ /* 0x000fc8000bf05070 */
[----:B------:R-:W-:Y:S02]  /*2100*/  USEL UR8, URZ, 0x1, UP0 ;  /* 0x000000013f087887 */ /* 0x000fe40008000000 */
[----:B------:R-:W-:-:S04]  /*2110*/  USEL UR52, UR52, URZ, UP0 ;  /* 0x0000003f34347287 */ /* 0x000fc80008000000 */
[----:B------:R-:W-:Y:S01]  /*2120*/  LOP3.LUT R8, R8, UR8, RZ, 0x3c, !PT ;  /* 0x0000000808087c12 */ /* 0x000fe2000f8e3cff */
[----:B------:R-:W-:-:S12]  /*2130*/  HGMMA.64x128x16.F32.BF16 R88, gdesc[UR40].tnspB, R88 ;  /* 0x41e00000285879f0 */ /* 0x000fd80008701858 */
[----:B------:R-:W-:Y:S01]  /*2140*/  HGMMA.64x128x16.F32.BF16 R88, gdesc[UR36].tnspB, R88 ;  /* 0x41e00000245879f0 */ /* 0x000fe20008701858 */
[----:B------:R-:W-:-:S11]  /*2150*/  UIADD3.64 UR36, UR40, 0x202, URZ ;  /* 0x0000020228247897 */ /* 0x000fd6000fffe03f */
        /* <DEDUP_REMOVED lines=11> */
[----:B------:R-:W-:Y:S01]  /*2210*/  UIADD3.64 UR44, UR40, 0x200, URZ ;  /* 0x00000200282c7897 */ /* 0x000fe2000fffe03f */
[----:B------:R-:W-:Y:S01]  /*2220*/  UMOV UR46, UR42 ;  /* 0x0000002a002e7c82 */ /* 0x000fe20008000000 */
[----:B------:R-:W-:-:S09]  /*2230*/  UMOV UR47, UR43 ;  /* 0x0000002b002f7c82 */ /* 0x000fd20008000000 */
[----:B------:R-:W-:-:S12]  /*2240*/  HGMMA.64x128x16.F32.BF16 R24, gdesc[UR44].tnspB, R24 ;  /* 0x41e000002c1879f0 */ /* 0x000fd80008701818 */
[----:B------:R-:W-:-:S12]  /*2250*/  HGMMA.64x128x16.F32.BF16 R24, gdesc[UR36].tnspB, R24 ;  /* 0x41e00000241879f0 */ /* 0x000fd80008701818 */
[----:B------:R-:W-:-:S12]  /*2260*/  HGMMA.64x128x16.F32.BF16 R24, gdesc[UR32].tnspB, R24 ;  /* 0x41e00000201879f0 */ /* 0x000fd80008701818 */
[----:B------:R-:W-:-:S12]  /*2270*/  HGMMA.64x128x16.F32.BF16 R24, gdesc[UR28].tnspB, R24 ;  /* 0x41e000001c1879f0 */ /* 0x000fd80008701818 */
[----:B------:R-:W-:-:S12]  /*2280*/  HGMMA.64x128x16.F32.BF16 R24, gdesc[UR24].tnspB, R24 ;  /* 0x41e00000181879f0 */ /* 0x000fd80008701818 */
[----:B------:R-:W-:-:S12]  /*2290*/  HGMMA.64x128x16.F32.BF16 R24, gdesc[UR20].tnspB, R24 ;  /* 0x41e00000141879f0 */ /* 0x000fd80008701818 */
[----:B------:R-:W-:Y:S01]  /*22a0*/  HGMMA.64x128x16.F32.BF16 R24, gdesc[UR16].tnspB, R24, gsb0 ;  /* 0x41e00000101879f0 */ /* 0x000fe20008001818 */
[----:B------:R-:W-:Y:S05]  /*22b0*/  @!P0 BRA `(.L_x_49) ;  /* 0xfffffff8007c8947 */ /* 0x000fea000383ffff */
.L_x_47:
[----:B------:R-:W-:Y:S02]  /*22c0*/  WARPGROUP.DEPBAR.LE gsb0, 0x0 ;  /* 0x00008000000079c5 */ /* 0x000fe40000010000 */
[----:B----4-:R-:W-:Y:S01]  /*22d0*/  BAR.SYNC.DEFER_BLOCKING 0x0 ;  /* 0x0000000000007b1d */ /* 0x010fe20000010000 */
[C---:B-1----:R-:W-:Y:S01]  /*22e0*/  IMAD.SHL.U32 R3, R0.reuse, 0x80, RZ ;  /* 0x0000008000037824 */ /* 0x042fe200078e00ff */
[----:B------:R-:W-:Y:S01]  /*22f0*/  ELECT P0, URZ, PT ;  /* 0x00000000003f782f */ /* 0x000fe20003800000 */
[----:B------:R-:W-:Y:S01]  /*2300*/  IMAD.SHL.U32 R4, R0, 0x10, RZ ;  /* 0x0000001000047824 */ /* 0x000fe200078e00ff */
[----:B------:R-:W-:Y:S01]  /*2310*/  F2FP.BF16.F32.PACK_AB R88, R89, R88 ;  /* 0x000000585958723e */ /* 0x000fe200000010ff */
[----:B------:R-:W-:Y:S01]  /*2320*/  ULOP3.LUT UR53, UR53, 0x1, URZ, 0xc0, !UPT ;  /* 0x0000000135357892 */ /* 0x000fe2000f8ec03f */
[----:B------:R-:W-:Y:S02]  /*2330*/  LOP3.LUT R3, R3, 0x780, RZ, 0xc0, !PT ;  /* 0x0000078003037812 */ /* 0x000fe400078ec0ff */
[----:B------:R-:W-:Y:S01]  /*2340*/  F2FP.BF16.F32.PACK_AB R89, R91, R90 ;  /* 0x0000005a5b59723e */ /* 0x000fe200000010ff */
[----:B------:R-:W-:Y:S01]  /*2350*/  ULEA UR52, UR53, UR55, 0xe ;  /* 0x0000003735347291 */ /* 0x000fe2000f8e703f */
[----:B------:R-:W-:Y:S01]  /*2360*/  LOP3.LUT R3, R3, 0x70, R4, 0xf8, !PT ;  /* 0x0000007003037812 */ /* 0x000fe200078ef804 */
[----:B------:R-:W-:Y:S01]  /*2370*/  ULEA UR53, UR53, UR54, 0x6 ;  /* 0x0000003635357291 */ /* 0x000fe2000f8e303f */
[----:B------:R-:W-:-:S02]  /*2380*/  F2FP.BF16.F32.PACK_AB R120, R121, R120 ;  /* 0x000000787978723e */ /* 0x000fc400000010ff */
[----:B------:R-:W-:Y:S01]  /*2390*/  LOP3.LUT R3, R3, 0x10, R0, 0x78, !PT ;  /* 0x0000001003037812 */ /* 0x000fe200078e7800 */
[----:B------:R-:W-:Y:S01]  /*23a0*/  IMAD.SHL.U32 R0, R0, 0x40, RZ ;  /* 0x0000004000007824 */ /* 0x000fe200078e00ff */
[----:B------:R-:W-:Y:S01]  /*23b0*/  ISETP.LT.U32.AND P0, PT, R2, 0x40, P0 ;  /* 0x000000400200780c */ /* 0x000fe20000701070 */
[----:B------:R-:W-:Y:S01]  /*23c0*/  UMOV UR54, UR11 ;  /* 0x0000000b00367c82 */ /* 0x000fe20008000000 */
[----:B------:R-:W-:Y:S02]  /*23d0*/  F2FP.BF16.F32.PACK_AB R90, R93, R92 ;  /* 0x0000005c5d5a723e */ /* 0x000fe400000010ff */
[----:B------:R-:W-:Y:S02]  /*23e0*/  LOP3.LUT R0, R3, 0x1800, R0, 0xf8, !PT ;  /* 0x0000180003007812 */ /* 0x000fe400078ef800 */
[----:B------:R-:W-:Y:S01]  /*23f0*/  F2FP.BF16.F32.PACK_AB R91, R95, R94 ;  /* 0x0000005e5f5b723e */ /* 0x000fe200000010ff */
[----:B------:R-:W1:Y:S02]  /*2400*/  @!P2 SYNCS.CCTL.IV [UR55+0x40000] ;  /* 0x04000000ff00a9b1 */ /* 0x000e640008000037 */
[----:B-1----:R-:W-:Y:S01]  /*2410*/  BAR.SYNC.DEFER_BLOCKING 0x0 ;  /* 0x0000000000007b1d */ /* 0x002fe20000010000 */
[C---:B------:R-:W-:Y:S01]  /*2420*/  LOP3.LUT R3, R0.reuse, 0x20, RZ, 0x3c, !PT ;  /* 0x0000002000037812 */ /* 0x040fe200078e3cff */
[----:B------:R-:W-:Y:S01]  /*2430*/  VIADD R2, R0, UR55 ;  /* 0x0000003700027c36 */ /* 0x000fe20008000000 */
[----:B------:R-:W-:-:S02]  /*2440*/  F2FP.BF16.F32.PACK_AB R121, R123, R122 ;  /* 0x0000007a7b79723e */ /* 0x000fc400000010ff */
[----:B------:R-:W-:Y:S01]  /*2450*/  F2FP.BF16.F32.PACK_AB R24, R25, R24 ;  /* 0x000000181918723e */ /* 0x000fe200000010ff */
[----:B------:R-:W-:Y:S01]  /*2460*/  VIADD R3, R3, UR55 ;  /* 0x0000003703037c36 */ /* 0x000fe20008000000 */
[----:B------:R-:W-:Y:S01]  /*2470*/  F2FP.BF16.F32.PACK_AB R122, R125, R124 ;  /* 0x0000007c7d7a723e */ /* 0x000fe200000010ff */
[----:B------:R-:W-:Y:S01]  /*2480*/  VOTEU.ANY UP0, P0 ;  /* 0x00000000003f7886 */ /* 0x000fe20000000100 */
[----:B------:R-:W-:Y:S01]  /*2490*/  F2FP.BF16.F32.PACK_AB R123, R127, R126 ;  /* 0x0000007e7f7b723e */ /* 0x000fe200000010ff */
[----:B------:R-:W-:Y:S01]  /*24a0*/  VOTEU.ANY UP1, P0 ;  /* 0x00000000003f7886 */ /* 0x000fe20000020100 */
[----:B------:R-:W-:Y:S02]  /*24b0*/  F2FP.BF16.F32.PACK_AB R25, R27, R26 ;  /* 0x0000001a1b19723e */ /* 0x000fe400000010ff */
[----:B------:R-:W-:Y:S01]  /*24c0*/  F2FP.BF16.F32.PACK_AB R56, R57, R56 ;  /* 0x000000383938723e */ /* 0x000fe200000010ff */
[----:B---3--:R-:W-:Y:S01]  /*24d0*/  @UP0 UMOV UR8, UR48 ;  /* 0x0000003000080c82 */ /* 0x008fe20008000000 */
[----:B------:R-:W-:Y:S01]  /*24e0*/  F2FP.BF16.F32.PACK_AB R96, R97, R96 ;  /* 0x000000606160723e */ /* 0x000fe200000010ff */
[----:B------:R-:W-:Y:S01]  /*24f0*/  @UP0 UMOV UR9, UR49 ;  /* 0x0000003100090c82 */ /* 0x000fe20008000000 */
[----:B------:R-:W-:-:S02]  /*2500*/  F2FP.BF16.F32.PACK_AB R26, R29, R28 ;  /* 0x0000001c1d1a723e */ /* 0x000fc400000010ff */
[----:B------:R-:W-:Y:S02]  /*2510*/  F2FP.BF16.F32.PACK_AB R27, R31, R30 ;  /* 0x0000001e1f1b723e */ /* 0x000fe400000010ff */
[----:B------:R-:W-:Y:S02]  /*2520*/  F2FP.BF16.F32.PACK_AB R57, R59, R58 ;  /* 0x0000003a3b39723e */ /* 0x000fe400000010ff */
[----:B------:R-:W-:Y:S01]  /*2530*/  F2FP.BF16.F32.PACK_AB R97, R99, R98 ;  /* 0x000000626361723e */ /* 0x000fe200000010ff */
[----:B------:R-:W1:Y:S02]  /*2540*/  @!P2 SYNCS.CCTL.IV [UR55+0x40008] ;  /* 0x04000800ff00a9b1 */ /* 0x000e640008000037 */
[----:B-1----:R-:W-:Y:S01]  /*2550*/  BAR.SYNC.DEFER_BLOCKING 0x0 ;  /* 0x0000000000007b1d */ /* 0x002fe20000010000 */
[----:B------:R-:W-:Y:S02]  /*2560*/  F2FP.BF16.F32.PACK_AB R128, R129, R128 ;  /* 0x000000808180723e */ /* 0x000fe400000010ff */
[----:B------:R-:W-:-:S02]  /*2570*/  F2FP.BF16.F32.PACK_AB R58, R61, R60 ;  /* 0x0000003c3d3a723e */ /* 0x000fc400000010ff */
[----:B------:R-:W-:Y:S02]  /*2580*/  F2FP.BF16.F32.PACK_AB R59, R63, R62 ;  /* 0x0000003e3f3b723e */ /* 0x000fe400000010ff */
[----:B------:R-:W-:Y:S02]  /*2590*/  LOP3.LUT R4, R0, 0x40, RZ, 0x3c, !PT ;  /* 0x0000004000047812 */ /* 0x000fe400078e3cff */
[----:B------:R-:W-:Y:S02]  /*25a0*/  F2FP.BF16.F32.PACK_AB R98, R101, R100 ;  /* 0x000000646562723e */ /* 0x000fe400000010ff */
[----:B------:R-:W-:Y:S01]  /*25b0*/  F2FP.BF16.F32.PACK_AB R99, R103, R102 ;  /* 0x000000666763723e */ /* 0x000fe200000010ff */
[----:B------:R-:W-:Y:S01]  /*25c0*/  VIADD R4, R4, UR55 ;  /* 0x0000003704047c36 */ /* 0x000fe20008000000 */
[----:B------:R-:W-:Y:S02]  /*25d0*/  F2FP.BF16.F32.PACK_AB R129, R131, R130 ;  /* 0x000000828381723e */ /* 0x000fe400000010ff */
[----:B------:R-:W-:-:S02]  /*25e0*/  F2FP.BF16.F32.PACK_AB R32, R33, R32 ;  /* 0x000000202120723e */ /* 0x000fc400000010ff */
[----:B------:R-:W-:Y:S02]  /*25f0*/  F2FP.BF16.F32.PACK_AB R130, R133, R132 ;  /* 0x000000848582723e */ /* 0x000fe400000010ff */
[----:B------:R-:W-:Y:S02]  /*2600*/  F2FP.BF16.F32.PACK_AB R131, R135, R134 ;  /* 0x000000868783723e */ /* 0x000fe400000010ff */
[----:B------:R-:W-:Y:S02]  /*2610*/  F2FP.BF16.F32.PACK_AB R33, R35, R34 ;  /* 0x000000222321723e */ /* 0x000fe400000010ff */
[----:B------:R-:W-:Y:S01]  /*2620*/  F2FP.BF16.F32.PACK_AB R64, R65, R64 ;  /* 0x000000404140723e */ /* 0x000fe200000010ff */
[----:B------:R-:W1:Y:S02]  /*2630*/  @!P2 SYNCS.CCTL.IV [UR55+0x40010] ;  /* 0x04001000ff00a9b1 */ /* 0x000e640008000037 */
[----:B-1----:R-:W-:Y:S01]  /*2640*/  BAR.SYNC.DEFER_BLOCKING 0x0 ;  /* 0x0000000000007b1d */ /* 0x002fe20000010000 */
[----:B------:R-:W-:-:S02]  /*2650*/  F2FP.BF16.F32.PACK_AB R104, R105, R104 ;  /* 0x000000686968723e */ /* 0x000fc400000010ff */
[----:B------:R-:W-:Y:S02]  /*2660*/  F2FP.BF16.F32.PACK_AB R34, R37, R36 ;  /* 0x000000242522723e */ /* 0x000fe400000010ff */
[----:B------:R-:W-:Y:S02]  /*2670*/  F2FP.BF16.F32.PACK_AB R35, R39, R38 ;  /* 0x000000262723723e */ /* 0x000fe400000010ff */
[----:B------:R-:W-:Y:S02]  /*2680*/  F2FP.BF16.F32.PACK_AB R65, R67, R66 ;  /* 0x000000424341723e */ /* 0x000fe400000010ff */
[----:B------:R-:W-:Y:S02]  /*2690*/  F2FP.BF16.F32.PACK_AB R105, R107, R106 ;  /* 0x0000006a6b69723e */ /* 0x000fe400000010ff */
[----:B------:R-:W-:Y:S02]  /*26a0*/  F2FP.BF16.F32.PACK_AB R136, R137, R136 ;  /* 0x000000888988723e */ /* 0x000fe400000010ff */
[----:B------:R-:W-:-:S02]  /*26b0*/  F2FP.BF16.F32.PACK_AB R66, R69, R68 ;  /* 0x000000444542723e */ /* 0x000fc400000010ff */
[----:B------:R-:W-:Y:S02]  /*26c0*/  F2FP.BF16.F32.PACK_AB R67, R71, R70 ;  /* 0x000000464743723e */ /* 0x000fe400000010ff */
[----:B------:R-:W-:Y:S02]  /*26d0*/  LOP3.LUT R0, R0, 0x60, RZ, 0x3c, !PT ;  /* 0x0000006000007812 */ /* 0x000fe400078e3cff */
[----:B------:R-:W-:Y:S02]  /*26e0*/  F2FP.BF16.F32.PACK_AB R106, R109, R108 ;  /* 0x0000006c6d6a723e */ /* 0x000fe400000010ff */
[----:B------:R-:W-:Y:S01]  /*26f0*/  F2FP.BF16.F32.PACK_AB R107, R111, R110 ;  /* 0x0000006e6f6b723e */ /* 0x000fe200000010ff */
[----:B------:R-:W-:Y:S01]  /*2700*/  VIADD R0, R0, UR55 ;  /* 0x0000003700007c36 */ /* 0x000fe20008000000 */
[----:B------:R-:W-:Y:S01]  /*2710*/  F2FP.BF16.F32.PACK_AB R137, R139, R138 ;  /* 0x0000008a8b89723e */ /* 0x000fe200000010ff */
[----:B------:R-:W1:Y:S02]  /*2720*/  @!P2 SYNCS.CCTL.IV [UR55+0x40018] ;  /* 0x04001800ff00a9b1 */ /* 0x000e640008000037 */
[----:B-1----:R-:W-:Y:S01]  /*2730*/  STSM.16.M88.4 [R2], R88 ;  /* 0x0000005802007844 */ /* 0x002fe20000000200 */
[----:B------:R-:W-:-:S02]  /*2740*/  F2FP.BF16.F32.PACK_AB R40, R41, R40 ;  /* 0x000000282928723e */ /* 0x000fc400000010ff */
[----:B------:R-:W-:Y:S01]  /*2750*/  F2FP.BF16.F32.PACK_AB R138, R141, R140 ;  /* 0x0000008c8d8a723e */ /* 0x000fe200000010ff */
[----:B------:R-:W-:Y:S01]  /*2760*/  STSM.16.M88.4 [R2+0x4000], R120 ;  /* 0x0040007802007844 */ /* 0x000fe20000000200 */
[----:B------:R-:W-:Y:S02]  /*2770*/  F2FP.BF16.F32.PACK_AB R139, R143, R142 ;  /* 0x0000008e8f8b723e */ /* 0x000fe400000010ff */
[----:B------:R-:W-:Y:S01]  /*2780*/  F2FP.BF16.F32.PACK_AB R41, R43, R42 ;  /* 0x0000002a2b29723e */ /* 0x000fe200000010ff */
[----:B------:R-:W-:Y:S01]  /*2790*/  STSM.16.M88.4 [R2+0x2000], R24 ;  /* 0x0020001802007844 */ /* 0x000fe20000000200 */
[----:B------:R-:W-:Y:S02]  /*27a0*/  F2FP.BF16.F32.PACK_AB R72, R73, R72 ;  /* 0x000000484948723e */ /* 0x000fe400000010ff */
[----:B------:R-:W-:Y:S01]  /*27b0*/  F2FP.BF16.F32.PACK_AB R112, R113, R112 ;  /* 0x000000707170723e */ /* 0x000fe200000010ff */
[----:B------:R-:W-:Y:S01]  /*27c0*/  STSM.16.M88.4 [R2+0x6000], R56 ;  /* 0x0060003802007844 */ /* 0x000fe20000000200 */
[----:B------:R-:W-:-:S02]  /*27d0*/  F2FP.BF16.F32.PACK_AB R42, R45, R44 ;  /* 0x0000002c2d2a723e */ /* 0x000fc400000010ff */
[----:B------:R-:W-:Y:S01]  /*27e0*/  F2FP.BF16.F32.PACK_AB R43, R47, R46 ;  /* 0x0000002e2f2b723e */ /* 0x000fe200000010ff */
[----:B------:R-:W-:Y:S01]  /*27f0*/  STSM.16.M88.4 [R3], R96 ;  /* 0x0000006003007844 */ /* 0x000fe20000000200 */
        /* <DEDUP_REMOVED lines=8> */
[----:B------:R-:W-:Y:S01]  /*2880*/  STSM.16.M88.4 [R3+0x6000], R64 ;  /* 0x0060004003007844 */ /* 0x000fe20000000200 */
[----:B------:R-:W-:Y:S02]  /*2890*/  F2FP.BF16.F32.PACK_AB R115, R119, R118 ;  /* 0x000000767773723e */ /* 0x000fe400000010ff */
[----:B------:R-:W-:Y:S01]  /*28a0*/  F2FP.BF16.F32.PACK_AB R145, R147, R146 ;  /* 0x000000929391723e */ /* 0x000fe200000010ff */
[----:B------:R-:W-:Y:S01]  /*28b0*/  STSM.16.M88.4 [R4], R104 ;  /* 0x0000006804007844 */ /* 0x000fe20000000200 */
        /* <DEDUP_REMOVED lines=11> */
[----:B------:R-:W-:Y:S01]  /*2970*/  STSM.16.M88.4 [R0], R112 ;  /* 0x0000007000007844 */ /* 0x000fe20000000200 */
[----:B------:R-:W-:-:S02]  /*2980*/  F2FP.BF16.F32.PACK_AB R82, R85, R84 ;  /* 0x000000545552723e */ /* 0x000fc400000010ff */
[----:B------:R-:W-:Y:S01]  /*2990*/  F2FP.BF16.F32.PACK_AB R83, R87, R86 ;  /* 0x000000565753723e */ /* 0x000fe200000010ff */
[----:B------:R-:W-:Y:S04]  /*29a0*/  STSM.16.M88.4 [R0+0x4000], R144 ;  /* 0x0040009000007844 */ /* 0x000fe80000000200 */
[----:B------:R-:W-:Y:S04]  /*29b0*/  STSM.16.M88.4 [R0+0x2000], R48 ;  /* 0x0020003000007844 */ /* 0x000fe80000000200 */
[----:B------:R-:W-:Y:S01]  /*29c0*/  STSM.16.M88.4 [R0+0x6000], R80 ;  /* 0x0060005000007844 */ /* 0x000fe20000000200 */
[----:B------:R1:W-:Y:S06]  /*29d0*/  MEMBAR.ALL.CTA ;  /* 0x0000000000007992 */ /* 0x0003ec0000008000 */
[----:B-1----:R-:W1:Y:S02]  /*29e0*/  FENCE.VIEW.ASYNC.S ;  /* 0x00000000000073c6 */ /* 0x002e640000000000 */
[----:B-1----:R-:W-:Y:S06]  /*29f0*/  BAR.SYNC.DEFER_BLOCKING 0x0 ;  /* 0x0000000000007b1d */ /* 0x002fec0000010000 */
[----:B------:R1:W-:Y:S01]  /*2a00*/  @UP1 UTMASTG.2D [UR52], [UR8] ;  /* 0x00000034080013b5 */ /* 0x0003e20008008000 */
[----:B------:R0:W-:Y:S01]  /*2a10*/  UTMACMDFLUSH ;  /* 0x00000000000079b7 */ /* 0x0001e20000000000 */
[----:B------:R-:W-:-:S04]  /*2a20*/  DEPBAR.LE SB0, 0x0 ;  /* 0x000080000000791a */ /* 0x000fc80000000000 */
[----:B------:R-:W-:Y:S06]  /*2a30*/  BAR.SYNC.DEFER_BLOCKING 0x0 ;  /* 0x0000000000007b1d */ /* 0x000fec0000010000 */
[----:B-1----:R-:W-:Y:S05]  /*2a40*/  EXIT ;  /* 0x000000000000794d */ /* 0x002fea0003800000 */
.L_x_48:
[----:B------:R-:W1:Y:S02]  /*2a50*/  SYNCS.PHASECHK.TRANS64.TRYWAIT P0, [UR22+0x40000], R3 ;  /* 0x04000003ff0075a7 */ /* 0x000e640008000156 */
[----:B-1----:R-:W-:Y:S05]  /*2a60*/  @!P0 BRA `(.L_x_48) ;  /* 0xfffffffc00f88947 */ /* 0x002fea000383ffff */
[----:B------:R-:W-:Y:S05]  /*2a70*/  BRA `(.L_x_50) ;  /* 0xfffffff400347947 */ /* 0x000fea000383ffff */
.L_x_51:
[----:B------:R-:W-:-:S00]  /*2a80*/  BRA `(.L_x_51) ;  /* 0xfffffffc00fc7947 */ /* 0x000fc0000383ffff */
[----:B------:R-:W-:-:S00]  /*2a90*/  NOP ;  /* 0x0000000000007918 */ /* 0x000fc00000000000 */
        /* <DEDUP_REMOVED lines=14> */
.L_x_52:


//--------------------- .nv.shared.gluon_wgmma    --------------------------
	.section	.nv.shared.gluon_wgmma,"aw",@nobits
	.sectionflags	@""
	.align	16
	.zero		1024


//--------------------- .nv.shared.reserved.0     --------------------------
	.section	.nv.shared.reserved.0,"aw",@nobits
	.weak		__nv_reservedSMEM_offset_0_alias
	.size		__nv_reservedSMEM_offset_0_alias, 0, 0
	.other		__nv_reservedSMEM_offset_0_alias,@"STO_CUDA_RESERVED_SHARED STV_DEFAULT"
__nv_reservedSMEM_offset_0_alias:
	.zero		0


//--------------------- .nv.constant0.gluon_wgmma --------------------------
	.section	.nv.constant0.gluon_wgmma,"a",@progbits
	.sectionflags	@""
	.align	4
.nv.constant0.gluon_wgmma:
	.zero		608


//--------------------- SYMBOLS --------------------------

	.type		.nv.reservedSmem.offset0,@object
	.size		.nv.reservedSmem.offset0,0x4
